// auto-generated by cutlass_sweep.gemm — config: {"arch": "sm_90", "cluster_m": 1, "cluster_n": 1, "dtype": "tf32", "dtype_b": "tf32", "layout": "nt", "stages": 2, "tile_k": 128, "tile_m": 256, "tile_n": 64}
#include "cutlass/cutlass.h"
#include "cutlass/gemm/collective/collective_builder.hpp"
#include "cutlass/gemm/device/gemm_universal_adapter.h"
#include "cutlass/gemm/kernel/gemm_universal.hpp"
#include "cutlass/epilogue/collective/collective_builder.hpp"

using ElemA = cutlass::tfloat32_t;
using ElemB = cutlass::tfloat32_t;
using ElemCD = cutlass::tfloat32_t;
using Acc  = float;
using TileShape    = cute::Shape<cute::_256, cute::_64, cute::_128>;
using ClusterShape = cute::Shape<cute::_1, cute::_1, cute::_1>;

using CollectiveEpilogue = typename cutlass::epilogue::collective::CollectiveBuilder<
    cutlass::arch::Sm90, cutlass::arch::OpClassTensorOp,
    TileShape, ClusterShape,
    cutlass::epilogue::collective::EpilogueTileAuto,
    Acc, Acc,
    ElemCD, cutlass::layout::RowMajor, 128 / cutlass::sizeof_bits<ElemCD>::value,
    ElemCD, cutlass::layout::RowMajor, 128 / cutlass::sizeof_bits<ElemCD>::value,
    cutlass::epilogue::collective::EpilogueScheduleAuto
  >::CollectiveOp;

using CollectiveMainloop = typename cutlass::gemm::collective::CollectiveBuilder<
    cutlass::arch::Sm90, cutlass::arch::OpClassTensorOp,
    ElemA, cutlass::layout::RowMajor, 128 / cutlass::sizeof_bits<ElemA>::value,
    ElemB, cutlass::layout::ColumnMajor, 128 / cutlass::sizeof_bits<ElemB>::value,
    Acc,
    TileShape, ClusterShape,
    cutlass::gemm::collective::StageCount<2>,
    cutlass::gemm::collective::KernelScheduleAuto
  >::CollectiveOp;

using GemmKernel = cutlass::gemm::kernel::GemmUniversal<
    cute::Shape<int,int,int,int>,
    CollectiveMainloop,
    CollectiveEpilogue
>;
using Gemm = cutlass::gemm::device::GemmUniversalAdapter<GemmKernel>;

// Force the device kernel symbol into the cubin without needing a host main.
auto* _anchor = &cutlass::device_kernel<GemmKernel>;


// ===== COMPILED SASS (sm_90a) =====

	.target	sm_90a

	.elftype	@"ET_EXEC"


//--------------------- .note.nv.tkinfo           --------------------------
	.section	.note.nv.tkinfo,"",@"SHT_NOTE"
	.sectionflags	@"SHF_NOTE_NV_TKINFO"
	.tkinfo
        /*0018*/ 	.word	0x00000002
        /*0030*/ 	.string	""
        /*0030*/ 	.string	"ptxas"
        /*0030*/ 	.string	"Cuda compilation tools, release 13.0, V13.0.88"
        /*0030*/ 	.string	"Build cuda_13.0.r13.0/compiler.36424714_0"
        /*0030*/ 	.string	"-arch sm_90a -m 64 "



//--------------------- .note.nv.cuinfo           --------------------------
	.section	.note.nv.cuinfo,"",@"SHT_NOTE"
	.sectionflags	@"SHF_NOTE_NV_CUINFO"
        /*0018*/ 	.short	0x0002
        /*001a*/ 	.short	0x005a
        /*001c*/ 	.short	0x0082
	.zero		2


//--------------------- .nv.info                  --------------------------
	.section	.nv.info,"",@"SHT_CUDA_INFO"
	.align	4


	//----- nvinfo : EIATTR_REGCOUNT
	.align		4
        /*0000*/ 	.byte	0x04, 0x2f
        /*0002*/ 	.short	(.L_15 - .L_14)
	.align		4
.L_14:
        /*0004*/ 	.word	index@(_ZN7cutlass13device_kernelINS_4gemm6kernel13GemmUniversalIN4cute5tupleIJiiiiEEENS1_10collective13CollectiveMmaINS1_34MainloopSm90TmaGmmaWarpSpecializedILi2ENS5_IJNS4_1CILi1EEESB_SB_EEENS1_35KernelTmaWarpSpecializedCooperativeEEENS5_IJNSA_ILi256EEENSA_ILi64EEENSA_ILi128EEEEEENS_10tfloat32_tENS5_IJlSB_lEEESJ_SK_NS4_8TiledMMAINS4_8MMA_AtomIJNS4_4SM904GMMA29MMA_64x64x8_F32TF32TF32_SS_TNILNSO_7ScaleInE1ELSQ_1EEEEEENS4_6LayoutINS5_IJNSA_ILi2EEESB_SB_EEENS5_IJSB_NSA_ILi0EEESW_EEEEENS5_IJNS4_10UnderscoreESZ_SZ_EEEEENS4_13SM90_TMA_LOADENS4_14ComposedLayoutINS4_7SwizzleILi3ELi4ELi3EEENS4_18smem_ptr_flag_bitsILi32EEENST_INS5_IJNSA_ILi8EEENSA_ILi32EEEEEENS5_IJS19_SB_EEEEEEEvNS4_8identityES12_S1D_vS1E_EENS_8epilogue10collective6detail29Sm90TmaWarpSpecializedAdapterINS1H_15DefaultEpilogueISJ_SK_SK_NS1G_6thread17LinearCombinationISJ_Li1EffLNS1L_9ScaleType4KindE0ELNS_15FloatRoundStyleE2ESJ_EENS1_15EpilogueDefaultEEEEEvvEEEEvNT_6ParamsE)
        /*0008*/ 	.word	0x000000a8


	//----- nvinfo : EIATTR_FRAME_SIZE
	.align		4
.L_15:
        /*000c*/ 	.byte	0x04, 0x11
        /*000e*/ 	.short	(.L_17 - .L_16)
	.align		4
.L_16:
        /*0010*/ 	.word	index@(_ZN7cutlass13device_kernelINS_4gemm6kernel13GemmUniversalIN4cute5tupleIJiiiiEEENS1_10collective13CollectiveMmaINS1_34MainloopSm90TmaGmmaWarpSpecializedILi2ENS5_IJNS4_1CILi1EEESB_SB_EEENS1_35KernelTmaWarpSpecializedCooperativeEEENS5_IJNSA_ILi256EEENSA_ILi64EEENSA_ILi128EEEEEENS_10tfloat32_tENS5_IJlSB_lEEESJ_SK_NS4_8TiledMMAINS4_8MMA_AtomIJNS4_4SM904GMMA29MMA_64x64x8_F32TF32TF32_SS_TNILNSO_7ScaleInE1ELSQ_1EEEEEENS4_6LayoutINS5_IJNSA_ILi2EEESB_SB_EEENS5_IJSB_NSA_ILi0EEESW_EEEEENS5_IJNS4_10UnderscoreESZ_SZ_EEEEENS4_13SM90_TMA_LOADENS4_14ComposedLayoutINS4_7SwizzleILi3ELi4ELi3EEENS4_18smem_ptr_flag_bitsILi32EEENST_INS5_IJNSA_ILi8EEENSA_ILi32EEEEEENS5_IJS19_SB_EEEEEEEvNS4_8identityES12_S1D_vS1E_EENS_8epilogue10collective6detail29Sm90TmaWarpSpecializedAdapterINS1H_15DefaultEpilogueISJ_SK_SK_NS1G_6thread17LinearCombinationISJ_Li1EffLNS1L_9ScaleType4KindE0ELNS_15FloatRoundStyleE2ESJ_EENS1_15EpilogueDefaultEEEEEvvEEEEvNT_6ParamsE)
        /*0014*/ 	.word	0x00000000


	//----- nvinfo : EIATTR_MIN_STACK_SIZE
	.align		4
.L_17:
        /*0018*/ 	.byte	0x04, 0x12
        /*001a*/ 	.short	(.L_19 - .L_18)
	.align		4
.L_18:
        /*001c*/ 	.word	index@(_ZN7cutlass13device_kernelINS_4gemm6kernel13GemmUniversalIN4cute5tupleIJiiiiEEENS1_10collective13CollectiveMmaINS1_34MainloopSm90TmaGmmaWarpSpecializedILi2ENS5_IJNS4_1CILi1EEESB_SB_EEENS1_35KernelTmaWarpSpecializedCooperativeEEENS5_IJNSA_ILi256EEENSA_ILi64EEENSA_ILi128EEEEEENS_10tfloat32_tENS5_IJlSB_lEEESJ_SK_NS4_8TiledMMAINS4_8MMA_AtomIJNS4_4SM904GMMA29MMA_64x64x8_F32TF32TF32_SS_TNILNSO_7ScaleInE1ELSQ_1EEEEEENS4_6LayoutINS5_IJNSA_ILi2EEESB_SB_EEENS5_IJSB_NSA_ILi0EEESW_EEEEENS5_IJNS4_10UnderscoreESZ_SZ_EEEEENS4_13SM90_TMA_LOADENS4_14ComposedLayoutINS4_7SwizzleILi3ELi4ELi3EEENS4_18smem_ptr_flag_bitsILi32EEENST_INS5_IJNSA_ILi8EEENSA_ILi32EEEEEENS5_IJS19_SB_EEEEEEEvNS4_8identityES12_S1D_vS1E_EENS_8epilogue10collective6detail29Sm90TmaWarpSpecializedAdapterINS1H_15DefaultEpilogueISJ_SK_SK_NS1G_6thread17LinearCombinationISJ_Li1EffLNS1L_9ScaleType4KindE0ELNS_15FloatRoundStyleE2ESJ_EENS1_15EpilogueDefaultEEEEEvvEEEEvNT_6ParamsE)
        /*0020*/ 	.word	0x00000000
.L_19:


//--------------------- .nv.compat                --------------------------
	.section	.nv.compat,"",@"SHT_CUDA_COMPAT_INFO"
	.align	4
        /*0000*/ 	.byte	0x02, 0x09, 0x01, 0x00, 0x02, 0x02, 0x04, 0x00, 0x02, 0x05, 0x05, 0x00, 0x03, 0x07, 0x01, 0x01
        /*0010*/ 	.byte	0x02, 0x03, 0x01, 0x00, 0x02, 0x06, 0x01, 0x00, 0x04, 0x0b, 0x08, 0x00, 0x00, 0x00, 0x00, 0x00
        /*0020*/ 	.byte	0x00, 0x00, 0x00, 0x00


//--------------------- .nv.info._ZN7cutlass13device_kernelINS_4gemm6kernel13GemmUniversalIN4cute5tupleIJiiiiEEENS1_10collective13CollectiveMmaINS1_34MainloopSm90TmaGmmaWarpSpecializedILi2ENS5_IJNS4_1CILi1EEESB_SB_EEENS1_35KernelTmaWarpSpecializedCooperativeEEENS5_IJNSA_ILi256EEENSA_ILi64EEENSA_ILi128EEEEEENS_10tfloat32_tENS5_IJlSB_lEEESJ_SK_NS4_8TiledMMAINS4_8MMA_AtomIJNS4_4SM904GMMA29MMA_64x64x8_F32TF32TF32_SS_TNILNSO_7ScaleInE1ELSQ_1EEEEEENS4_6LayoutINS5_IJNSA_ILi2EEESB_SB_EEENS5_IJSB_NSA_ILi0EEESW_EEEEENS5_IJNS4_10UnderscoreESZ_SZ_EEEEENS4_13SM90_TMA_LOADENS4_14ComposedLayoutINS4_7SwizzleILi3ELi4ELi3EEENS4_18smem_ptr_flag_bitsILi32EEENST_INS5_IJNSA_ILi8EEENSA_ILi32EEEEEENS5_IJS19_SB_EEEEEEEvNS4_8identityES12_S1D_vS1E_EENS_8epilogue10collective6detail29Sm90TmaWarpSpecializedAdapterINS1H_15DefaultEpilogueISJ_SK_SK_NS1G_6thread17LinearCombinationISJ_Li1EffLNS1L_9ScaleType4KindE0ELNS_15FloatRoundStyleE2ESJ_EENS1_15EpilogueDefaultEEEEEvvEEEEvNT_6ParamsE --------------------------
	.section	.nv.info._ZN7cutlass13device_kernelINS_4gemm6kernel13GemmUniversalIN4cute5tupleIJiiiiEEENS1_10collective13CollectiveMmaINS1_34MainloopSm90TmaGmmaWarpSpecializedILi2ENS5_IJNS4_1CILi1EEESB_SB_EEENS1_35KernelTmaWarpSpecializedCooperativeEEENS5_IJNSA_ILi256EEENSA_ILi64EEENSA_ILi128EEEEEENS_10tfloat32_tENS5_IJlSB_lEEESJ_SK_NS4_8TiledMMAINS4_8MMA_AtomIJNS4_4SM904GMMA29MMA_64x64x8_F32TF32TF32_SS_TNILNSO_7ScaleInE1ELSQ_1EEEEEENS4_6LayoutINS5_IJNSA_ILi2EEESB_SB_EEENS5_IJSB_NSA_ILi0EEESW_EEEEENS5_IJNS4_10UnderscoreESZ_SZ_EEEEENS4_13SM90_TMA_LOADENS4_14ComposedLayoutINS4_7SwizzleILi3ELi4ELi3EEENS4_18smem_ptr_flag_bitsILi32EEENST_INS5_IJNSA_ILi8EEENSA_ILi32EEEEEENS5_IJS19_SB_EEEEEEEvNS4_8identityES12_S1D_vS1E_EENS_8epilogue10collective6detail29Sm90TmaWarpSpecializedAdapterINS1H_15DefaultEpilogueISJ_SK_SK_NS1G_6thread17LinearCombinationISJ_Li1EffLNS1L_9ScaleType4KindE0ELNS_15FloatRoundStyleE2ESJ_EENS1_15EpilogueDefaultEEEEEvvEEEEvNT_6ParamsE,"",@"SHT_CUDA_INFO"
	.sectionflags	@""
	.align	4


	//----- nvinfo : EIATTR_CUDA_API_VERSION
	.align		4
        /*0000*/ 	.byte	0x04, 0x37
        /*0002*/ 	.short	(.L_21 - .L_20)
.L_20:
        /*0004*/ 	.word	0x00000082


	//----- nvinfo : EIATTR_KPARAM_INFO
	.align		4
.L_21:
        /*0008*/ 	.byte	0x04, 0x17
        /*000a*/ 	.short	(.L_23 - .L_22)
.L_22:
        /*000c*/ 	.word	0x00000000
        /*0010*/ 	.short	0x0000
        /*0012*/ 	.short	0x0070
        /*0014*/ 	.byte	0x00, 0xf0, 0x01, 0x10


	//----- nvinfo : EIATTR_SPARSE_MMA_MASK
	.align		4
.L_23:
        /*0018*/ 	.byte	0x03, 0x50
        /*001a*/ 	.short	0x0000


	//----- nvinfo : EIATTR_MAXREG_COUNT
	.align		4
        /*001c*/ 	.byte	0x03, 0x1b
        /*001e*/ 	.short	0x00a8


	//----- nvinfo : EIATTR_NUM_BARRIERS
	.align		4
        /*0020*/ 	.byte	0x02, 0x4c
        /*0022*/ 	.byte	0x01
	.zero		1


	//----- nvinfo : EIATTR_EXTERNS
	.align		4
        /*0024*/ 	.byte	0x04, 0x0f
        /*0026*/ 	.short	(.L_25 - .L_24)


	//   ....[0]....
	.align		4
.L_24:
        /*0028*/ 	.word	index@(__assertfail)


	//----- nvinfo : EIATTR_MERCURY_ISA_VERSION
	.align		4
.L_25:
        /*002c*/ 	.byte	0x03, 0x5f
        /*002e*/ 	.short	0x0101


	//----- nvinfo : EIATTR_INT_WARP_WIDE_INSTR_OFFSETS
	.align		4
        /*0030*/ 	.byte	0x04, 0x31
        /*0032*/ 	.short	(.L_27 - .L_26)


	//   ....[0]....
.L_26:
        /*0034*/ 	.word	0x00000370


	//   ....[1]....
        /*0038*/ 	.word	0x00000380


	//   ....[2]....
        /*003c*/ 	.word	0x000004b0


	//----- nvinfo : EIATTR_COOP_GROUP_MASK_REGIDS
	.align		4
.L_27:
        /*0040*/ 	.byte	0x04, 0x29
        /*0042*/ 	.short	(.L_29 - .L_28)


	//   ....[0]....
.L_28:
        /*0044*/ 	.word	0xffffffff


	//   ....[1]....
        /*0048*/ 	.word	0xffffffff


	//   ....[2]....
        /*004c*/ 	.word	0xffffffff


	//   ....[3]....
        /*0050*/ 	.word	0xffffffff


	//   ....[4]....
        /*0054*/ 	.word	0xffffffff


	//----- nvinfo : EIATTR_COOP_GROUP_INSTR_OFFSETS
	.align		4
.L_29:
        /*0058*/ 	.byte	0x04, 0x28
        /*005a*/ 	.short	(.L_31 - .L_30)


	//   ....[0]....
.L_30:
        /*005c*/ 	.word	0x00000060


	//   ....[1]....
        /*0060*/ 	.word	0x00000070


	//   ....[2]....
        /*0064*/ 	.word	0x00000130


	//   ....[3]....
        /*0068*/ 	.word	0x00000280


	//   ....[4]....
        /*006c*/ 	.word	0x000011c0


	//----- nvinfo : EIATTR_REG_RECONFIG
	.align		4
.L_31:
        /*0070*/ 	.byte	0x01, 0x54
	.zero		2


	//----- nvinfo : EIATTR_SYSCALL_OFFSETS
	.align		4
        /*0074*/ 	.byte	0x04, 0x46
        /*0076*/ 	.short	(.L_33 - .L_32)


	//   ....[0]....
.L_32:
        /*0078*/ 	.word	0x000013b0


	//----- nvinfo : EIATTR_MBARRIER_INSTR_OFFSETS
	.align		4
.L_33:
        /*007c*/ 	.byte	0x04, 0x39
        /*007e*/ 	.short	(.L_35 - .L_34)


	//   ....[0]....
.L_34:
        /*0080*/ 	.word	0x00000230
        /*0084*/ 	.word	0x000000ff
        /*0088*/ 	.word	0x00000000
        /*008c*/ 	.short	0x0100
        /*008e*/ 	.byte	0x08
	.zero		1


	//   ....[1]....
        /*0090*/ 	.word	0x00000240
        /*0094*/ 	.word	0x000000ff
        /*0098*/ 	.word	0x00000010
        /*009c*/ 	.short	0x0100
        /*009e*/ 	.byte	0x08
	.zero		1


	//   ....[2]....
        /*00a0*/ 	.word	0x00000250
        /*00a4*/ 	.word	0x000000ff
        /*00a8*/ 	.word	0x00000008
        /*00ac*/ 	.short	0x0100
        /*00ae*/ 	.byte	0x08
	.zero		1


	//   ....[3]....
        /*00b0*/ 	.word	0x00000260
        /*00b4*/ 	.word	0x000000ff
        /*00b8*/ 	.word	0x00000018
        /*00bc*/ 	.short	0x0100
        /*00be*/ 	.byte	0x08
	.zero		1


	//   ....[4]....
        /*00c0*/ 	.word	0x00000530
        /*00c4*/ 	.word	0x000000ff
        /*00c8*/ 	.word	0x00000030
        /*00cc*/ 	.short	0x0100
        /*00ce*/ 	.byte	0x08
	.zero		1


	//   ....[5]....
        /*00d0*/ 	.word	0x00000590
        /*00d4*/ 	.word	0x000000ff
        /*00d8*/ 	.word	0x00000038
        /*00dc*/ 	.short	0x0100
        /*00de*/ 	.byte	0x08
	.zero		1


	//   ....[6]....
        /*00e0*/ 	.word	0x00001430
        /*00e4*/ 	.word	0x00000003
        /*00e8*/ 	.word	0x00000000
        /*00ec*/ 	.short	0x010a
        /*00ee*/ 	.byte	0x3f
	.zero		1


	//   ....[7]....
        /*00f0*/ 	.word	0x00001490
        /*00f4*/ 	.word	0x00000003
        /*00f8*/ 	.word	0x00000000
        /*00fc*/ 	.short	0x010a
        /*00fe*/ 	.byte	0x3f
	.zero		1


	//   ....[8]....
        /*0100*/ 	.word	0x00002340
        /*0104*/ 	.word	0x000000ff
        /*0108*/ 	.word	0x00000000
        /*010c*/ 	.short	0x010a
        /*010e*/ 	.byte	0x04
	.zero		1


	//   ....[9]....
        /*0110*/ 	.word	0x00002380
        /*0114*/ 	.word	0x000000ff
        /*0118*/ 	.word	0x00000000
        /*011c*/ 	.short	0x010a
        /*011e*/ 	.byte	0x04
	.zero		1


	//   ....[10]....
        /*0120*/ 	.word	0x00003120
        /*0124*/ 	.word	0x000000ff
        /*0128*/ 	.word	0x00000000
        /*012c*/ 	.short	0x0101
        /*012e*/ 	.byte	0x0b
	.zero		1


	//   ....[11]....
        /*0130*/ 	.word	0x000032e0
        /*0134*/ 	.word	0x000000ff
        /*0138*/ 	.word	0x00000000
        /*013c*/ 	.short	0x0101
        /*013e*/ 	.byte	0x04
	.zero		1


	//   ....[12]....
        /*0140*/ 	.word	0x00008cd0
        /*0144*/ 	.word	0x0000000e
        /*0148*/ 	.word	0x00000010
        /*014c*/ 	.short	0x010a
        /*014e*/ 	.byte	0x3f
	.zero		1


	//   ....[13]....
        /*0150*/ 	.word	0x000092b0
        /*0154*/ 	.word	0x00000005
        /*0158*/ 	.word	0x00000038
        /*015c*/ 	.short	0x0101
        /*015e*/ 	.byte	0x3f
	.zero		1


	//   ....[14]....
        /*0160*/ 	.word	0x000099c0
        /*0164*/ 	.word	0x00000007
        /*0168*/ 	.word	0x00000000
        /*016c*/ 	.short	0x010a
        /*016e*/ 	.byte	0x3f
	.zero		1


	//   ....[15]....
        /*0170*/ 	.word	0x00009a40
        /*0174*/ 	.word	0x00000003
        /*0178*/ 	.word	0x00000000
        /*017c*/ 	.short	0x010a
        /*017e*/ 	.byte	0x3f
	.zero		1


	//   ....[16]....
        /*0180*/ 	.word	0x00009aa0
        /*0184*/ 	.word	0x00000003
        /*0188*/ 	.word	0x00000000
        /*018c*/ 	.short	0x010a
        /*018e*/ 	.byte	0x3f
	.zero		1


	//   ....[17]....
        /*0190*/ 	.word	0x00009b00
        /*0194*/ 	.word	0x00000004
        /*0198*/ 	.word	0x00000000
        /*019c*/ 	.short	0x010a
        /*019e*/ 	.byte	0x3f
	.zero		1


	//   ....[18]....
        /*01a0*/ 	.word	0x00009bd0
        /*01a4*/ 	.word	0x0000000e
        /*01a8*/ 	.word	0x00000010
        /*01ac*/ 	.short	0x010a
        /*01ae*/ 	.byte	0x3f
	.zero		1


	//   ....[19]....
        /*01b0*/ 	.word	0x00009ca0
        /*01b4*/ 	.word	0x00000007
        /*01b8*/ 	.word	0x00000000
        /*01bc*/ 	.short	0x010a
        /*01be*/ 	.byte	0x3f
	.zero		1


	//----- nvinfo : EIATTR_NUM_MBARRIERS
	.align		4
.L_35:
        /*01c0*/ 	.byte	0x03, 0x38
        /*01c2*/ 	.short	0x0006


	//----- nvinfo : EIATTR_EXIT_INSTR_OFFSETS
	.align		4
        /*01c4*/ 	.byte	0x04, 0x1c
        /*01c6*/ 	.short	(.L_37 - .L_36)


	//   ....[0]....
.L_36:
        /*01c8*/ 	.word	0x00000630


	//   ....[1]....
        /*01cc*/ 	.word	0x00000f00


	//   ....[2]....
        /*01d0*/ 	.word	0x000083b0


	//   ....[3]....
        /*01d4*/ 	.word	0x000089e0


	//   ....[4]....
        /*01d8*/ 	.word	0x00009a90


	//----- nvinfo : EIATTR_MAX_THREADS
	.align		4
.L_37:
        /*01dc*/ 	.byte	0x04, 0x05
        /*01de*/ 	.short	(.L_39 - .L_38)
.L_38:
        /*01e0*/ 	.word	0x00000180
        /*01e4*/ 	.word	0x00000001
        /*01e8*/ 	.word	0x00000001


	//----- nvinfo : EIATTR_CRS_STACK_SIZE
	.align		4
.L_39:
        /*01ec*/ 	.byte	0x04, 0x1e
        /*01ee*/ 	.short	(.L_41 - .L_40)
.L_40:
        /*01f0*/ 	.word	0x00000000


	//----- nvinfo : EIATTR_CBANK_PARAM_SIZE
	.align		4
.L_41:
        /*01f4*/ 	.byte	0x03, 0x19
        /*01f6*/ 	.short	0x0470


	//----- nvinfo : EIATTR_PARAM_CBANK
	.align		4
        /*01f8*/ 	.byte	0x04, 0x0a
        /*01fa*/ 	.short	(.L_43 - .L_42)
	.align		4
.L_42:
        /*01fc*/ 	.word	index@(.nv.constant0._ZN7cutlass13device_kernelINS_4gemm6kernel13GemmUniversalIN4cute5tupleIJiiiiEEENS1_10collective13CollectiveMmaINS1_34MainloopSm90TmaGmmaWarpSpecializedILi2ENS5_IJNS4_1CILi1EEESB_SB_EEENS1_35KernelTmaWarpSpecializedCooperativeEEENS5_IJNSA_ILi256EEENSA_ILi64EEENSA_ILi128EEEEEENS_10tfloat32_tENS5_IJlSB_lEEESJ_SK_NS4_8TiledMMAINS4_8MMA_AtomIJNS4_4SM904GMMA29MMA_64x64x8_F32TF32TF32_SS_TNILNSO_7ScaleInE1ELSQ_1EEEEEENS4_6LayoutINS5_IJNSA_ILi2EEESB_SB_EEENS5_IJSB_NSA_ILi0EEESW_EEEEENS5_IJNS4_10UnderscoreESZ_SZ_EEEEENS4_13SM90_TMA_LOADENS4_14ComposedLayoutINS4_7SwizzleILi3ELi4ELi3EEENS4_18smem_ptr_flag_bitsILi32EEENST_INS5_IJNSA_ILi8EEENSA_ILi32EEEEEENS5_IJS19_SB_EEEEEEEvNS4_8identityES12_S1D_vS1E_EENS_8epilogue10collective6detail29Sm90TmaWarpSpecializedAdapterINS1H_15DefaultEpilogueISJ_SK_SK_NS1G_6thread17LinearCombinationISJ_Li1EffLNS1L_9ScaleType4KindE0ELNS_15FloatRoundStyleE2ESJ_EENS1_15EpilogueDefaultEEEEEvvEEEEvNT_6ParamsE)
        /*0200*/ 	.short	0x0210
        /*0202*/ 	.short	0x0470


	//----- nvinfo : EIATTR_SW_WAR
	.align		4
.L_43:
        /*0204*/ 	.byte	0x04, 0x36
        /*0206*/ 	.short	(.L_45 - .L_44)
.L_44:
        /*0208*/ 	.word	0x00000008
.L_45:


//--------------------- .nv.callgraph             --------------------------
	.section	.nv.callgraph,"",@"SHT_CUDA_CALLGRAPH"
	.align	4
	.sectionentsize	8
	.align		4
        /*0000*/ 	.word	0x00000000
	.align		4
        /*0004*/ 	.word	0xffffffff
	.align		4
        /*0008*/ 	.word	index@(_ZN7cutlass13device_kernelINS_4gemm6kernel13GemmUniversalIN4cute5tupleIJiiiiEEENS1_10collective13CollectiveMmaINS1_34MainloopSm90TmaGmmaWarpSpecializedILi2ENS5_IJNS4_1CILi1EEESB_SB_EEENS1_35KernelTmaWarpSpecializedCooperativeEEENS5_IJNSA_ILi256EEENSA_ILi64EEENSA_ILi128EEEEEENS_10tfloat32_tENS5_IJlSB_lEEESJ_SK_NS4_8TiledMMAINS4_8MMA_AtomIJNS4_4SM904GMMA29MMA_64x64x8_F32TF32TF32_SS_TNILNSO_7ScaleInE1ELSQ_1EEEEEENS4_6LayoutINS5_IJNSA_ILi2EEESB_SB_EEENS5_IJSB_NSA_ILi0EEESW_EEEEENS5_IJNS4_10UnderscoreESZ_SZ_EEEEENS4_13SM90_TMA_LOADENS4_14ComposedLayoutINS4_7SwizzleILi3ELi4ELi3EEENS4_18smem_ptr_flag_bitsILi32EEENST_INS5_IJNSA_ILi8EEENSA_ILi32EEEEEENS5_IJS19_SB_EEEEEEEvNS4_8identityES12_S1D_vS1E_EENS_8epilogue10collective6detail29Sm90TmaWarpSpecializedAdapterINS1H_15DefaultEpilogueISJ_SK_SK_NS1G_6thread17LinearCombinationISJ_Li1EffLNS1L_9ScaleType4KindE0ELNS_15FloatRoundStyleE2ESJ_EENS1_15EpilogueDefaultEEEEEvvEEEEvNT_6ParamsE)
	.align		4
        /*000c*/ 	.word	index@(__assertfail)
	.align		4
        /*0010*/ 	.word	0x00000000
	.align		4
        /*0014*/ 	.word	0xfffffffe
	.align		4
        /*0018*/ 	.word	0x00000000
	.align		4
        /*001c*/ 	.word	0xfffffffd
	.align		4
        /*0020*/ 	.word	0x00000000
	.align		4
        /*0024*/ 	.word	0xfffffffc


//--------------------- .nv.constant4             --------------------------
	.section	.nv.constant4,"a",@progbits
	.align	8
	.align		8
.nv.constant4:
        /*0000*/ 	.dword	__assertfail
	.align		8
        /*0008*/ 	.dword	__unnamed_1
	.align		8
        /*0010*/ 	.dword	_ZN40_INTERNAL_7f6074f8_4_k_cu_0140786e_227254cuda3std3__45__cpo5beginE
	.align		8
        /*0018*/ 	.dword	_ZN40_INTERNAL_7f6074f8_4_k_cu_0140786e_227254cuda3std3__45__cpo3endE
	.align		8
        /*0020*/ 	.dword	_ZN40_INTERNAL_7f6074f8_4_k_cu_0140786e_227254cuda3std3__45__cpo6cbeginE
	.align		8
        /*0028*/ 	.dword	_ZN40_INTERNAL_7f6074f8_4_k_cu_0140786e_227254cuda3std3__45__cpo4cendE
	.align		8
        /*0030*/ 	.dword	_ZN40_INTERNAL_7f6074f8_4_k_cu_0140786e_227254cuda3std3__442_GLOBAL__N__7f6074f8_4_k_cu_0140786e_227256ignoreE
	.align		8
        /*0038*/ 	.dword	_ZN40_INTERNAL_7f6074f8_4_k_cu_0140786e_227254cuda3std3__419piecewise_constructE
	.align		8
        /*0040*/ 	.dword	_ZN40_INTERNAL_7f6074f8_4_k_cu_0140786e_227254cuda3std3__48in_placeE
	.align		8
        /*0048*/ 	.dword	_ZN40_INTERNAL_7f6074f8_4_k_cu_0140786e_227254cuda3std6ranges3__45__cpo4swapE
	.align		8
        /*0050*/ 	.dword	_ZN40_INTERNAL_7f6074f8_4_k_cu_0140786e_227254cuda3std6ranges3__45__cpo9iter_moveE
	.align		8
        /*0058*/ 	.dword	_ZN40_INTERNAL_7f6074f8_4_k_cu_0140786e_227254cute7productE
	.align		8
        /*0060*/ 	.dword	_ZN40_INTERNAL_7f6074f8_4_k_cu_0140786e_227254cute1_E
	.align		8
        /*0068*/ 	.dword	$str$22
	.align		8
        /*0070*/ 	.dword	$str$23


//--------------------- .text._ZN7cutlass13device_kernelINS_4gemm6kernel13GemmUniversalIN4cute5tupleIJiiiiEEENS1_10collective13CollectiveMmaINS1_34MainloopSm90TmaGmmaWarpSpecializedILi2ENS5_IJNS4_1CILi1EEESB_SB_EEENS1_35KernelTmaWarpSpecializedCooperativeEEENS5_IJNSA_ILi256EEENSA_ILi64EEENSA_ILi128EEEEEENS_10tfloat32_tENS5_IJlSB_lEEESJ_SK_NS4_8TiledMMAINS4_8MMA_AtomIJNS4_4SM904GMMA29MMA_64x64x8_F32TF32TF32_SS_TNILNSO_7ScaleInE1ELSQ_1EEEEEENS4_6LayoutINS5_IJNSA_ILi2EEESB_SB_EEENS5_IJSB_NSA_ILi0EEESW_EEEEENS5_IJNS4_10UnderscoreESZ_SZ_EEEEENS4_13SM90_TMA_LOADENS4_14ComposedLayoutINS4_7SwizzleILi3ELi4ELi3EEENS4_18smem_ptr_flag_bitsILi32EEENST_INS5_IJNSA_ILi8EEENSA_ILi32EEEEEENS5_IJS19_SB_EEEEEEEvNS4_8identityES12_S1D_vS1E_EENS_8epilogue10collective6detail29Sm90TmaWarpSpecializedAdapterINS1H_15DefaultEpilogueISJ_SK_SK_NS1G_6thread17LinearCombinationISJ_Li1EffLNS1L_9ScaleType4KindE0ELNS_15FloatRoundStyleE2ESJ_EENS1_15EpilogueDefaultEEEEEvvEEEEvNT_6ParamsE --------------------------
	.section	.text._ZN7cutlass13device_kernelINS_4gemm6kernel13GemmUniversalIN4cute5tupleIJiiiiEEENS1_10collective13CollectiveMmaINS1_34MainloopSm90TmaGmmaWarpSpecializedILi2ENS5_IJNS4_1CILi1EEESB_SB_EEENS1_35KernelTmaWarpSpecializedCooperativeEEENS5_IJNSA_ILi256EEENSA_ILi64EEENSA_ILi128EEEEEENS_10tfloat32_tENS5_IJlSB_lEEESJ_SK_NS4_8TiledMMAINS4_8MMA_AtomIJNS4_4SM904GMMA29MMA_64x64x8_F32TF32TF32_SS_TNILNSO_7ScaleInE1ELSQ_1EEEEEENS4_6LayoutINS5_IJNSA_ILi2EEESB_SB_EEENS5_IJSB_NSA_ILi0EEESW_EEEEENS5_IJNS4_10UnderscoreESZ_SZ_EEEEENS4_13SM90_TMA_LOADENS4_14ComposedLayoutINS4_7SwizzleILi3ELi4ELi3EEENS4_18smem_ptr_flag_bitsILi32EEENST_INS5_IJNSA_ILi8EEENSA_ILi32EEEEEENS5_IJS19_SB_EEEEEEEvNS4_8identityES12_S1D_vS1E_EENS_8epilogue10collective6detail29Sm90TmaWarpSpecializedAdapterINS1H_15DefaultEpilogueISJ_SK_SK_NS1G_6thread17LinearCombinationISJ_Li1EffLNS1L_9ScaleType4KindE0ELNS_15FloatRoundStyleE2ESJ_EENS1_15EpilogueDefaultEEEEEvvEEEEvNT_6ParamsE,"ax",@progbits
	.align	128
.text._ZN7cutlass13device_kernelINS_4gemm6kernel13GemmUniversalIN4cute5tupleIJiiiiEEENS1_10collective13CollectiveMmaINS1_34MainloopSm90TmaGmmaWarpSpecializedILi2ENS5_IJNS4_1CILi1EEESB_SB_EEENS1_35KernelTmaWarpSpecializedCooperativeEEENS5_IJNSA_ILi256EEENSA_ILi64EEENSA_ILi128EEEEEENS_10tfloat32_tENS5_IJlSB_lEEESJ_SK_NS4_8TiledMMAINS4_8MMA_AtomIJNS4_4SM904GMMA29MMA_64x64x8_F32TF32TF32_SS_TNILNSO_7ScaleInE1ELSQ_1EEEEEENS4_6LayoutINS5_IJNSA_ILi2EEESB_SB_EEENS5_IJSB_NSA_ILi0EEESW_EEEEENS5_IJNS4_10UnderscoreESZ_SZ_EEEEENS4_13SM90_TMA_LOADENS4_14ComposedLayoutINS4_7SwizzleILi3ELi4ELi3EEENS4_18smem_ptr_flag_bitsILi32EEENST_INS5_IJNSA_ILi8EEENSA_ILi32EEEEEENS5_IJS19_SB_EEEEEEEvNS4_8identityES12_S1D_vS1E_EENS_8epilogue10collective6detail29Sm90TmaWarpSpecializedAdapterINS1H_15DefaultEpilogueISJ_SK_SK_NS1G_6thread17LinearCombinationISJ_Li1EffLNS1L_9ScaleType4KindE0ELNS_15FloatRoundStyleE2ESJ_EENS1_15EpilogueDefaultEEEEEvvEEEEvNT_6ParamsE:
        .type           _ZN7cutlass13device_kernelINS_4gemm6kernel13GemmUniversalIN4cute5tupleIJiiiiEEENS1_10collective13CollectiveMmaINS1_34MainloopSm90TmaGmmaWarpSpecializedILi2ENS5_IJNS4_1CILi1EEESB_SB_EEENS1_35KernelTmaWarpSpecializedCooperativeEEENS5_IJNSA_ILi256EEENSA_ILi64EEENSA_ILi128EEEEEENS_10tfloat32_tENS5_IJlSB_lEEESJ_SK_NS4_8TiledMMAINS4_8MMA_AtomIJNS4_4SM904GMMA29MMA_64x64x8_F32TF32TF32_SS_TNILNSO_7ScaleInE1ELSQ_1EEEEEENS4_6LayoutINS5_IJNSA_ILi2EEESB_SB_EEENS5_IJSB_NSA_ILi0EEESW_EEEEENS5_IJNS4_10UnderscoreESZ_SZ_EEEEENS4_13SM90_TMA_LOADENS4_14ComposedLayoutINS4_7SwizzleILi3ELi4ELi3EEENS4_18smem_ptr_flag_bitsILi32EEENST_INS5_IJNSA_ILi8EEENSA_ILi32EEEEEENS5_IJS19_SB_EEEEEEEvNS4_8identityES12_S1D_vS1E_EENS_8epilogue10collective6detail29Sm90TmaWarpSpecializedAdapterINS1H_15DefaultEpilogueISJ_SK_SK_NS1G_6thread17LinearCombinationISJ_Li1EffLNS1L_9ScaleType4KindE0ELNS_15FloatRoundStyleE2ESJ_EENS1_15EpilogueDefaultEEEEEvvEEEEvNT_6ParamsE,@function
        .size           _ZN7cutlass13device_kernelINS_4gemm6kernel13GemmUniversalIN4cute5tupleIJiiiiEEENS1_10collective13CollectiveMmaINS1_34MainloopSm90TmaGmmaWarpSpecializedILi2ENS5_IJNS4_1CILi1EEESB_SB_EEENS1_35KernelTmaWarpSpecializedCooperativeEEENS5_IJNSA_ILi256EEENSA_ILi64EEENSA_ILi128EEEEEENS_10tfloat32_tENS5_IJlSB_lEEESJ_SK_NS4_8TiledMMAINS4_8MMA_AtomIJNS4_4SM904GMMA29MMA_64x64x8_F32TF32TF32_SS_TNILNSO_7ScaleInE1ELSQ_1EEEEEENS4_6LayoutINS5_IJNSA_ILi2EEESB_SB_EEENS5_IJSB_NSA_ILi0EEESW_EEEEENS5_IJNS4_10UnderscoreESZ_SZ_EEEEENS4_13SM90_TMA_LOADENS4_14ComposedLayoutINS4_7SwizzleILi3ELi4ELi3EEENS4_18smem_ptr_flag_bitsILi32EEENST_INS5_IJNSA_ILi8EEENSA_ILi32EEEEEENS5_IJS19_SB_EEEEEEEvNS4_8identityES12_S1D_vS1E_EENS_8epilogue10collective6detail29Sm90TmaWarpSpecializedAdapterINS1H_15DefaultEpilogueISJ_SK_SK_NS1G_6thread17LinearCombinationISJ_Li1EffLNS1L_9ScaleType4KindE0ELNS_15FloatRoundStyleE2ESJ_EENS1_15EpilogueDefaultEEEEEvvEEEEvNT_6ParamsE,(.L_x_188 - _ZN7cutlass13device_kernelINS_4gemm6kernel13GemmUniversalIN4cute5tupleIJiiiiEEENS1_10collective13CollectiveMmaINS1_34MainloopSm90TmaGmmaWarpSpecializedILi2ENS5_IJNS4_1CILi1EEESB_SB_EEENS1_35KernelTmaWarpSpecializedCooperativeEEENS5_IJNSA_ILi256EEENSA_ILi64EEENSA_ILi128EEEEEENS_10tfloat32_tENS5_IJlSB_lEEESJ_SK_NS4_8TiledMMAINS4_8MMA_AtomIJNS4_4SM904GMMA29MMA_64x64x8_F32TF32TF32_SS_TNILNSO_7ScaleInE1ELSQ_1EEEEEENS4_6LayoutINS5_IJNSA_ILi2EEESB_SB_EEENS5_IJSB_NSA_ILi0EEESW_EEEEENS5_IJNS4_10UnderscoreESZ_SZ_EEEEENS4_13SM90_TMA_LOADENS4_14ComposedLayoutINS4_7SwizzleILi3ELi4ELi3EEENS4_18smem_ptr_flag_bitsILi32EEENST_INS5_IJNSA_ILi8EEENSA_ILi32EEEEEENS5_IJS19_SB_EEEEEEEvNS4_8identityES12_S1D_vS1E_EENS_8epilogue10collective6detail29Sm90TmaWarpSpecializedAdapterINS1H_15DefaultEpilogueISJ_SK_SK_NS1G_6thread17LinearCombinationISJ_Li1EffLNS1L_9ScaleType4KindE0ELNS_15FloatRoundStyleE2ESJ_EENS1_15EpilogueDefaultEEEEEvvEEEEvNT_6ParamsE)
        .other          _ZN7cutlass13device_kernelINS_4gemm6kernel13GemmUniversalIN4cute5tupleIJiiiiEEENS1_10collective13CollectiveMmaINS1_34MainloopSm90TmaGmmaWarpSpecializedILi2ENS5_IJNS4_1CILi1EEESB_SB_EEENS1_35KernelTmaWarpSpecializedCooperativeEEENS5_IJNSA_ILi256EEENSA_ILi64EEENSA_ILi128EEEEEENS_10tfloat32_tENS5_IJlSB_lEEESJ_SK_NS4_8TiledMMAINS4_8MMA_AtomIJNS4_4SM904GMMA29MMA_64x64x8_F32TF32TF32_SS_TNILNSO_7ScaleInE1ELSQ_1EEEEEENS4_6LayoutINS5_IJNSA_ILi2EEESB_SB_EEENS5_IJSB_NSA_ILi0EEESW_EEEEENS5_IJNS4_10UnderscoreESZ_SZ_EEEEENS4_13SM90_TMA_LOADENS4_14ComposedLayoutINS4_7SwizzleILi3ELi4ELi3EEENS4_18smem_ptr_flag_bitsILi32EEENST_INS5_IJNSA_ILi8EEENSA_ILi32EEEEEENS5_IJS19_SB_EEEEEEEvNS4_8identityES12_S1D_vS1E_EENS_8epilogue10collective6detail29Sm90TmaWarpSpecializedAdapterINS1H_15DefaultEpilogueISJ_SK_SK_NS1G_6thread17LinearCombinationISJ_Li1EffLNS1L_9ScaleType4KindE0ELNS_15FloatRoundStyleE2ESJ_EENS1_15EpilogueDefaultEEEEEvvEEEEvNT_6ParamsE,@"STO_CUDA_ENTRY STV_DEFAULT"
_ZN7cutlass13device_kernelINS_4gemm6kernel13GemmUniversalIN4cute5tupleIJiiiiEEENS1_10collective13CollectiveMmaINS1_34MainloopSm90TmaGmmaWarpSpecializedILi2ENS5_IJNS4_1CILi1EEESB_SB_EEENS1_35KernelTmaWarpSpecializedCooperativeEEENS5_IJNSA_ILi256EEENSA_ILi64EEENSA_ILi128EEEEEENS_10tfloat32_tENS5_IJlSB_lEEESJ_SK_NS4_8TiledMMAINS4_8MMA_AtomIJNS4_4SM904GMMA29MMA_64x64x8_F32TF32TF32_SS_TNILNSO_7ScaleInE1ELSQ_1EEEEEENS4_6LayoutINS5_IJNSA_ILi2EEESB_SB_EEENS5_IJSB_NSA_ILi0EEESW_EEEEENS5_IJNS4_10UnderscoreESZ_SZ_EEEEENS4_13SM90_TMA_LOADENS4_14ComposedLayoutINS4_7SwizzleILi3ELi4ELi3EEENS4_18smem_ptr_flag_bitsILi32EEENST_INS5_IJNSA_ILi8EEENSA_ILi32EEEEEENS5_IJS19_SB_EEEEEEEvNS4_8identityES12_S1D_vS1E_EENS_8epilogue10collective6detail29Sm90TmaWarpSpecializedAdapterINS1H_15DefaultEpilogueISJ_SK_SK_NS1G_6thread17LinearCombinationISJ_Li1EffLNS1L_9ScaleType4KindE0ELNS_15FloatRoundStyleE2ESJ_EENS1_15EpilogueDefaultEEEEEvvEEEEvNT_6ParamsE:
[----:B------:R-:W0:Y:S01]  /*0000*/  LDC R1, c[0x0][0x28] ;  /* 0x00000a00ff017b82 */ /* 0x000e220000000800 */
[----:B------:R-:W1:Y:S01]  /*0010*/  S2R R4, SR_TID.X ;  /* 0x0000000000047919 */ /* 0x000e620000002100 */
[----:B------:R-:W-:Y:S01]  /*0020*/  ELECT P0, URZ, PT ;  /* 0x00000000003f782f */ /* 0x000fe20003800000 */
[----:B------:R-:W-:Y:S01]  /*0030*/  BSSY B0, `(.L_x_0) ;  /* 0x000000f000007945 */ /* 0x000fe20003800000 */
[--C-:B-1----:R-:W-:Y:S02]  /*0040*/  SHF.R.U32.HI R0, RZ, 0x5, R4.reuse ;  /* 0x00000005ff007819 */ /* 0x102fe40000011604 */
[----:B------:R-:W-:-:S03]  /*0050*/  SHF.R.U32.HI R14, RZ, 0x7, R4 ;  /* 0x00000007ff0e7819 */ /* 0x000fc60000011604 */
[----:B------:R-:W1:Y:S04]  /*0060*/  SHFL.IDX PT, R5, R0, RZ, 0x1f ;  /* 0x00001fff00057589 */ /* 0x000e6800000e0000 */
[----:B------:R2:W3:Y:S01]  /*0070*/  SHFL.IDX PT, R10, R14, RZ, 0x1f ;  /* 0x00001fff0e0a7589 */ /* 0x0004e200000e0000 */
[----:B-1----:R-:W-:-:S13]  /*0080*/  ISETP.NE.OR P0, PT, R5, RZ, !P0 ;  /* 0x000000ff0500720c */ /* 0x002fda0004705670 */
[----:B0-23--:R-:W-:Y:S05]  /*0090*/  @P0 BRA `(.L_x_1) ;  /* 0x0000000000200947 */ /* 0x00dfea0003800000 */
[----:B------:R-:W-:Y:S02]  /*00a0*/  ULDC.64 UR4, c[0x0][0x198] ;  /* 0x0000660000047ab9 */ /* 0x000fe40000000a00 */
[----:B------:R-:W-:Y:S02]  /*00b0*/  UIADD3 UR6, UP0, UR4, 0xf0, URZ ;  /* 0x000000f004067890 */ /* 0x000fe4000ff1e03f */
[----:B------:R-:W-:Y:S02]  /*00c0*/  UIADD3 UR4, UP1, UR4, 0x1f0, URZ ;  /* 0x000001f004047890 */ /* 0x000fe4000ff3e03f */
[----:B------:R-:W-:Y:S02]  /*00d0*/  UIADD3.X UR7, URZ, UR5, URZ, UP0, !UPT ;  /* 0x000000053f077290 */ /* 0x000fe400087fe43f */
[----:B------:R-:W-:-:S07]  /*00e0*/  UIADD3.X UR5, URZ, UR5, URZ, UP1, !UPT ;  /* 0x000000053f057290 */ /* 0x000fce0008ffe43f */
[----:B------:R0:W-:Y:S02]  /*00f0*/  UTMACCTL.PF [UR6] ;  /* 0x00000000060079b9 */ /* 0x0001e40008040000 */
[----:B------:R0:W-:Y:S02]  /*0100*/  UTMACCTL.PF [UR4] ;  /* 0x00000000040079b9 */ /* 0x0001e40008040000 */
[----:B0-----:R-:W-:Y:S01]  /*0110*/  NOP ;  /* 0x0000000000007918 */ /* 0x001fe20000000000 */
.L_x_1:
[----:B------:R-:W-:Y:S05]  /*0120*/  BSYNC B0 ;  /* 0x0000000000007941 */ /* 0x000fea0003800000 */
.L_x_0:
[----:B------:R-:W0:Y:S02]  /*0130*/  SHFL.IDX PT, R2, R0, RZ, 0x1f ;  /* 0x00001fff00027589 */ /* 0x000e2400000e0000 */
[----:B0-----:R-:W-:-:S13]  /*0140*/  ISETP.NE.AND P0, PT, R2, RZ, PT ;  /* 0x000000ff0200720c */ /* 0x001fda0003f05270 */
[----:B------:R-:W-:Y:S05]  /*0150*/  @P0 BRA `(.L_x_2) ;  /* 0x0000000000480947 */ /* 0x000fea0003800000 */
[----:B------:R-:W0:Y:S01]  /*0160*/  S2UR UR8, SR_CgaCtaId ;  /* 0x00000000000879c3 */ /* 0x000e220000008800 */
[----:B------:R-:W-:Y:S01]  /*0170*/  UMOV UR4, 0x400 ;  /* 0x0000040000047882 */ /* 0x000fe20000000000 */
[----:B------:R-:W-:Y:S01]  /*0180*/  UMOV UR5, 0x1 ;  /* 0x0000000100057882 */ /* 0x000fe20000000000 */
[----:B------:R-:W-:Y:S01]  /*0190*/  UMOV UR6, 0x100 ;  /* 0x0000010000067882 */ /* 0x000fe20000000000 */
[----:B------:R-:W-:Y:S01]  /*01a0*/  ELECT P0, URZ, PT ;  /* 0x00000000003f782f */ /* 0x000fe20003800000 */
[----:B------:R-:W-:-:S04]  /*01b0*/  UIADD3 UR6, -UR6, 0x100000, URZ ;  /* 0x0010000006067890 */ /* 0x000fc8000fffe13f */
[----:B------:R-:W-:Y:S02]  /*01c0*/  USHF.L.U32 UR7, UR6, 0xb, URZ ;  /* 0x0000000b06077899 */ /* 0x000fe4000800063f */
[----:B------:R-:W-:Y:S02]  /*01d0*/  USHF.L.U32 UR6, UR6, 0x1, URZ ;  /* 0x0000000106067899 */ /* 0x000fe4000800063f */
[----:B0-----:R-:W-:Y:S02]  /*01e0*/  ULEA UR8, UR8, UR4, 0x18 ;  /* 0x0000000408087291 */ /* 0x001fe4000f8ec03f */
[----:B------:R-:W-:-:S04]  /*01f0*/  UIADD3 UR4, -UR5, 0x100000, URZ ;  /* 0x0010000005047890 */ /* 0x000fc8000fffe13f */
[----:B------:R-:W-:Y:S02]  /*0200*/  USHF.L.U32 UR5, UR4, 0xb, URZ ;  /* 0x0000000b04057899 */ /* 0x000fe4000800063f */
[----:B------:R-:W-:Y:S01]  /*0210*/  USHF.L.U32 UR4, UR4, 0x1, URZ ;  /* 0x0000000104047899 */ /* 0x000fe2000800063f */
[----:B------:R-:W0:Y:S11]  /*0220*/  FENCE.VIEW.ASYNC.S ;  /* 0x00000000000073c6 */ /* 0x000e360000000000 */
[----:B0-----:R0:W1:Y:S01]  /*0230*/  SYNCS.EXCH.64 URZ, [UR8], UR4 ;  /* 0x00000004083f75b2 */ /* 0x0010620008000100 */
[----:B------:R0:W2:Y:S01]  /*0240*/  SYNCS.EXCH.64 URZ, [UR8+0x10], UR6 ;  /* 0x00001006083f75b2 */ /* 0x0000a20008000100 */
[----:B------:R0:W3:Y:S01]  /*0250*/  SYNCS.EXCH.64 URZ, [UR8+0x8], UR4 ;  /* 0x00000804083f75b2 */ /* 0x0000e20008000100 */
[----:B------:R0:W4:Y:S01]  /*0260*/  SYNCS.EXCH.64 URZ, [UR8+0x18], UR6 ;  /* 0x00001806083f75b2 */ /* 0x0001220008000100 */
[----:B------:R-:W-:Y:S01]  /*0270*/  NOP ;  /* 0x0000000000007918 */ /* 0x000fe20000000000 */
.L_x_2:
[----:B------:R-:W5:Y:S01]  /*0280*/  SHFL.IDX PT, R0, R0, RZ, 0x1f ;  /* 0x00001fff00007589 */ /* 0x000f6200000e0000 */
[----:B------:R-:W-:Y:S01]  /*0290*/  ELECT P0, URZ, PT ;  /* 0x00000000003f782f */ /* 0x000fe20003800000 */
[----:B------:R-:W1:Y:S01]  /*02a0*/  LDC R2, c[0x0][0x65c] ;  /* 0x00019700ff027b82 */ /* 0x000e620000000800 */
[----:B0-----:R-:W-:Y:S01]  /*02b0*/  UMOV UR4, 0x20 ;  /* 0x0000002000047882 */ /* 0x001fe20000000000 */
[----:B------:R-:W0:Y:S01]  /*02c0*/  S2R R3, SR_CTAID.Y ;  /* 0x0000000000037919 */ /* 0x000e220000002600 */
[----:B------:R-:W-:Y:S01]  /*02d0*/  NOP ;  /* 0x0000000000007918 */ /* 0x000fe20000000000 */
[----:B------:R-:W-:Y:S01]  /*02e0*/  ISETP.NE.AND P2, PT, R10, RZ, PT ;  /* 0x000000ff0a00720c */ /* 0x000fe20003f45270 */
[----:B------:R-:W-:Y:S01]  /*02f0*/  NOP ;  /* 0x0000000000007918 */ /* 0x000fe20000000000 */
[----:B------:R-:W2:Y:S01]  /*0300*/  S2R R6, SR_CTAID.X ;  /* 0x0000000000067919 */ /* 0x000ea20000002500 */
[----:B------:R-:W-:Y:S02]  /*0310*/  LOP3.LUT R7, R7, 0xfffff7ff, RZ, 0xc0, !PT ;  /* 0xfffff7ff07077812 */ /* 0x000fe400078ec0ff */
[----:B-----5:R-:W-:-:S02]  /*0320*/  ISETP.NE.OR P0, PT, R0, RZ, !P0 ;  /* 0x000000ff0000720c */ /* 0x020fc40004705670 */
[----:B-1----:R-:W-:Y:S02]  /*0330*/  ISETP.NE.AND P3, PT, R2, 0x1, PT ;  /* 0x000000010200780c */ /* 0x002fe40003f65270 */
[----:B------:R-:W-:-:S04]  /*0340*/  SHF.R.S32.HI R0, RZ, 0x1f, R5 ;  /* 0x0000001fff007819 */ /* 0x000fc80000011405 */
[----:B------:R-:W-:-:S04]  /*0350*/  LEA.HI R0, R0, R5, RZ, 0x2 ;  /* 0x0000000500007211 */ /* 0x000fc800078f10ff */
[----:B------:R-:W-:Y:S01]  /*0360*/  LOP3.LUT R0, R0, 0xfffffffc, RZ, 0xc0, !PT ;  /* 0xfffffffc00007812 */ /* 0x000fe200078ec0ff */
[----:B------:R-:W-:Y:S01]  /*0370*/  VOTEU.ALL UP0, P0 ;  /* 0x00000000003f7886 */ /* 0x000fe20000000000 */
[----:B------:R-:W-:Y:S01]  /*0380*/  VOTEU.ALL UP1, P0 ;  /* 0x00000000003f7886 */ /* 0x000fe20000020000 */
[----:B------:R-:W2:Y:S01]  /*0390*/  @P3 LDC R17, c[0x0][0x10] ;  /* 0x00000400ff113b82 */ /* 0x000ea20000000800 */
[----:B------:R-:W-:Y:S01]  /*03a0*/  @P3 LOP3.LUT R7, R7, 0x800, RZ, 0xfc, !PT ;  /* 0x0000080007073812 */ /* 0x000fe200078efcff */
[----:B------:R-:W-:Y:S01]  /*03b0*/  IMAD.IADD R0, R5, 0x1, -R0 ;  /* 0x0000000105007824 */ /* 0x000fe200078e0a00 */
[----:B------:R-:W-:Y:S01]  /*03c0*/  @!UP0 UMOV UR6, 0x400 ;  /* 0x0000040000068882 */ /* 0x000fe20000000000 */
[----:B------:R-:W-:-:S04]  /*03d0*/  @!UP0 UIADD3 UR4, -UR4, 0x100000, URZ ;  /* 0x0010000004048890 */ /* 0x000fc8000fffe13f */
[----:B------:R-:W-:Y:S02]  /*03e0*/  @!UP0 USHF.L.U32 UR5, UR4, 0xb, URZ ;  /* 0x0000000b04058899 */ /* 0x000fe4000800063f */
[----:B------:R-:W-:Y:S01]  /*03f0*/  @!UP0 USHF.L.U32 UR4, UR4, 0x1, URZ ;  /* 0x0000000104048899 */ /* 0x000fe2000800063f */
[----:B0-----:R-:W-:Y:S01]  /*0400*/  @P3 IMAD.MOV.U32 R8, RZ, RZ, R3 ;  /* 0x000000ffff083224 */ /* 0x001fe200078e0003 */
[----:B------:R-:W-:Y:S01]  /*0410*/  ISETP.NE.AND P1, PT, R0, 0x3, PT ;  /* 0x000000030000780c */ /* 0x000fe20003f25270 */
[----:B------:R-:W0:Y:S01]  /*0420*/  @!UP0 S2UR UR7, SR_CgaCtaId ;  /* 0x00000000000789c3 */ /* 0x000e220000008800 */
[----:B------:R-:W-:Y:S02]  /*0430*/  @P3 IMAD.MOV.U32 R9, RZ, RZ, RZ ;  /* 0x000000ffff093224 */ /* 0x000fe400078e00ff */
[----:B------:R-:W-:Y:S02]  /*0440*/  IMAD.MOV.U32 R7, RZ, RZ, RZ ;  /* 0x000000ffff077224 */ /* 0x000fe400078e00ff */
[----:B------:R-:W-:-:S03]  /*0450*/  @P3 IMAD.MOV.U32 R5, RZ, RZ, RZ ;  /* 0x000000ffff053224 */ /* 0x000fc600078e00ff */
[----:B------:R-:W1:Y:S01]  /*0460*/  @!P3 LDC R11, c[0x0][0xc] ;  /* 0x00000300ff0bbb82 */ /* 0x000e620000000800 */
[----:B--2---:R-:W-:-:S04]  /*0470*/  @P3 IMAD.WIDE.U32 R16, R6, R17, R8 ;  /* 0x0000001106103225 */ /* 0x004fc800078e0008 */
[----:B------:R-:W-:Y:S01]  /*0480*/  @P3 IMAD.IADD R17, R17, 0x1, R5 ;  /* 0x0000000111113824 */ /* 0x000fe200078e0205 */
[----:B------:R-:W-:Y:S01]  /*0490*/  LOP3.LUT R5, R4, 0x7f, RZ, 0xc0, !PT ;  /* 0x0000007f04057812 */ /* 0x000fe200078ec0ff */
[----:B0-----:R-:W-:Y:S01]  /*04a0*/  @!UP0 ULEA UR8, UR7, UR6, 0x18 ;  /* 0x0000000607088291 */ /* 0x001fe2000f8ec03f */
[----:B------:R-:W-:Y:S02]  /*04b0*/  VOTEU.ALL UP0, P0 ;  /* 0x00000000003f7886 */ /* 0x000fe40000000000 */
[----:B------:R-:W-:Y:S01]  /*04c0*/  ULDC UR6, c[0x0][0xc] ;  /* 0x0000030000067ab9 */ /* 0x000fe20000000800 */
[----:B------:R-:W-:Y:S01]  /*04d0*/  ISETP.EQ.OR P0, PT, R0, RZ, !P1 ;  /* 0x000000ff0000720c */ /* 0x000fe20004f02670 */
[----:B------:R-:W-:-:S03]  /*04e0*/  ULDC UR7, c[0x0][0x10] ;  /* 0x0000040000077ab9 */ /* 0x000fc60000000800 */
[C---:B------:R-:W-:Y:S01]  /*04f0*/  ISETP.EQ.AND P0, PT, R10.reuse, RZ, P0 ;  /* 0x000000ff0a00720c */ /* 0x040fe20000702270 */
[----:B------:R-:W-:Y:S02]  /*0500*/  VIADD R10, R10, 0xffffffff ;  /* 0xffffffff0a0a7836 */ /* 0x000fe40000000000 */
[----:B-1----:R-:W-:Y:S01]  /*0510*/  @!P3 IMAD.WIDE.U32 R8, R11, R3, R6 ;  /* 0x000000030b08b225 */ /* 0x002fe200078e0006 */
[----:B------:R-:W0:Y:S02]  /*0520*/  FENCE.VIEW.ASYNC.S ;  /* 0x00000000000073c6 */ /* 0x000e240000000000 */
[----:B0-----:R-:W3:Y:S01]  /*0530*/  @!UP0 SYNCS.EXCH.64 URZ, [UR8+0x30], UR4 ;  /* 0x00003004083f85b2 */ /* 0x001ee20008000100 */
[----:B------:R-:W-:Y:S02]  /*0540*/  SEL R18, RZ, 0x1, !P0 ;  /* 0x00000001ff127807 */ /* 0x000fe40004000000 */
[----:B------:R-:W-:Y:S01]  /*0550*/  ISETP.GE.U32.AND P1, PT, R10, 0x2, PT ;  /* 0x000000020a00780c */ /* 0x000fe20003f26070 */
[----:B------:R-:W-:-:S02]  /*0560*/  @!P3 IMAD.MOV.U32 R16, RZ, RZ, R8 ;  /* 0x000000ffff10b224 */ /* 0x000fc400078e0008 */
[----:B------:R-:W-:Y:S01]  /*0570*/  @!P3 IMAD.MOV.U32 R17, RZ, RZ, R9 ;  /* 0x000000ffff11b224 */ /* 0x000fe200078e0009 */
[----:B------:R-:W-:Y:S01]  /*0580*/  SEL R18, R18, 0x2, P1 ;  /* 0x0000000212127807 */ /* 0x000fe20000800000 */
[----:B------:R0:W3:Y:S01]  /*0590*/  @!UP1 SYNCS.EXCH.64 URZ, [UR8+0x38], UR4 ;  /* 0x00003804083f95b2 */ /* 0x0000e20008000100 */
[----:B------:R-:W-:Y:S01]  /*05a0*/  NOP ;  /* 0x0000000000007918 */ /* 0x000fe20000000000 */
[----:B0-----:R-:W-:-:S03]  /*05b0*/  UIMAD.WIDE.U32 UR4, UR6, UR7, URZ ;  /* 0x00000007060472a5 */ /* 0x001fc6000f8e003f */
[----:B------:R-:W-:Y:S02]  /*05c0*/  ULDC UR6, c[0x0][0x14] ;  /* 0x0000050000067ab9 */ /* 0x000fe40000000800 */
[----:B------:R-:W-:Y:S02]  /*05d0*/  UIMAD.WIDE.U32 UR38, UR4, UR6, URZ ;  /* 0x00000006042672a5 */ /* 0x000fe4000f8e003f */
[----:B------:R-:W-:-:S04]  /*05e0*/  UIMAD UR37, UR5, UR6, URZ ;  /* 0x00000006052572a4 */ /* 0x000fc8000f8e023f */
[----:B------:R-:W-:Y:S01]  /*05f0*/  UIADD3 UR37, UR39, UR37, URZ ;  /* 0x0000002527257290 */ /* 0x000fe2000fffe03f */
[----:B---34-:R-:W-:Y:S06]  /*0600*/  BAR.SYNC.DEFER_BLOCKING 0x0 ;  /* 0x0000000000007b1d */ /* 0x018fec0000010000 */
[----:B------:R-:W-:Y:S05]  /*0610*/  @!P2 BRA `(.L_x_3) ;  /* 0x0000007c0068a947 */ /* 0x000fea0003800000 */
[----:B------:R-:W-:-:S13]  /*0620*/  ISETP.GT.U32.AND P0, PT, R10, 0x1, PT ;  /* 0x000000010a00780c */ /* 0x000fda0003f04070 */
[----:B------:R-:W-:Y:S05]  /*0630*/  @P0 EXIT ;  /* 0x000000000000094d */ /* 0x000fea0003800000 */
[----:B------:R-:W-:Y:S01]  /*0640*/  ULDC.64 UR4, c[0x0][0x650] ;  /* 0x0001940000047ab9 */ /* 0x000fe20000000a00 */
[----:B------:R-:W-:Y:S01]  /*0650*/  PRMT R0, RZ, 0x7610, R0 ;  /* 0x00007610ff007816 */ /* 0x000fe20000000000 */
[----:B------:R-:W-:Y:S01]  /*0660*/  IMAD.MOV.U32 R111, RZ, RZ, -0x1 ;  /* 0xffffffffff6f7424 */ /* 0x000fe200078e00ff */
[----:B------:R-:W-:Y:S01]  /*0670*/  ISETP.GE.U32.AND P0, PT, R16, UR4, PT ;  /* 0x0000000410007c0c */ /* 0x000fe2000bf06070 */
[----:B------:R-:W-:Y:S02]  /*0680*/  IMAD.MOV.U32 R101, RZ, RZ, -0x1 ;  /* 0xffffffffff657424 */ /* 0x000fe400078e00ff */
[----:B------:R-:W-:Y:S01]  /*0690*/  IMAD.MOV.U32 R19, RZ, RZ, -0x1 ;  /* 0xffffffffff137424 */ /* 0x000fe200078e00ff */
[----:B------:R-:W-:-:S13]  /*06a0*/  ISETP.GE.U32.AND.EX P0, PT, R17, UR5, PT, P0 ;  /* 0x0000000511007c0c */ /* 0x000fda000bf06100 */
[----:B------:R-:W-:Y:S05]  /*06b0*/  @P0 BRA `(.L_x_4) ;  /* 0x0000000400580947 */ /* 0x000fea0003800000 */
[----:B------:R-:W0:Y:S01]  /*06c0*/  LDC.64 R20, c[0x0][0x628] ;  /* 0x00018a00ff147b82 */ /* 0x000e220000000a00 */
[----:B------:R-:W-:Y:S02]  /*06d0*/  IMAD.MOV.U32 R8, RZ, RZ, R16 ;  /* 0x000000ffff087224 */ /* 0x000fe400078e0010 */
[----:B------:R-:W-:-:S05]  /*06e0*/  IMAD.MOV.U32 R9, RZ, RZ, R17 ;  /* 0x000000ffff097224 */ /* 0x000fca00078e0011 */
[----:B------:R-:W1:Y:S08]  /*06f0*/  LDC R0, c[0x0][0x630] ;  /* 0x00018c00ff007b82 */ /* 0x000e700000000800 */
[----:B------:R-:W2:Y:S01]  /*0700*/  LDC.64 R22, c[0x0][0x620] ;  /* 0x00018800ff167b82 */ /* 0x000ea20000000a00 */
[----:B0-----:R-:W-:-:S04]  /*0710*/  ISETP.NE.U32.AND P0, PT, R20, RZ, PT ;  /* 0x000000ff1400720c */ /* 0x001fc80003f05070 */
[----:B------:R-:W-:-:S13]  /*0720*/  ISETP.NE.AND.EX P0, PT, R21, RZ, PT, P0 ;  /* 0x000000ff1500720c */ /* 0x000fda0003f05300 */
[----:B-12---:R-:W-:Y:S05]  /*0730*/  @!P0 BRA `(.L_x_5) ;  /* 0x0000000000288947 */ /* 0x006fea0003800000 */
[----:B------:R-:W0:Y:S02]  /*0740*/  LDC R13, c[0x0][0x634] ;  /* 0x00018d00ff0d7b82 */ /* 0x000e240000000800 */
[----:B0-----:R-:W-:-:S05]  /*0750*/  IADD3 R13, P0, R16, R13, RZ ;  /* 0x0000000d100d7210 */ /* 0x001fca0007f1e0ff */
[----:B------:R-:W-:-:S04]  /*0760*/  IMAD.X R15, RZ, RZ, R17, P0 ;  /* 0x000000ffff0f7224 */ /* 0x000fc800000e0611 */
[----:B------:R-:W-:-:S04]  /*0770*/  IMAD.WIDE.U32 R8, R15, R20, RZ ;  /* 0x000000140f087225 */ /* 0x000fc800078e00ff */
[----:B------:R-:W-:-:S04]  /*0780*/  IMAD.WIDE.U32 R10, P0, R13, R21, R8 ;  /* 0x000000150d0a7225 */ /* 0x000fc80007800008 */
[----:B------:R-:W-:-:S04]  /*0790*/  IMAD.WIDE.U32 R8, R13, R20, RZ ;  /* 0x000000140d087225 */ /* 0x000fc800078e00ff */
[----:B------:R-:W-:Y:S01]  /*07a0*/  IMAD.X R13, RZ, RZ, RZ, P0 ;  /* 0x000000ffff0d7224 */ /* 0x000fe200000e06ff */
[----:B------:R-:W-:Y:S01]  /*07b0*/  IADD3 RZ, P0, R9, R10, RZ ;  /* 0x0000000a09ff7210 */ /* 0x000fe20007f1e0ff */
[----:B------:R-:W-:-:S04]  /*07c0*/  IMAD.MOV.U32 R12, RZ, RZ, R11 ;  /* 0x000000ffff0c7224 */ /* 0x000fc800078e000b */
[----:B------:R-:W-:-:S08]  /*07d0*/  IMAD.WIDE.U32.X R8, R15, R21, R12, P0 ;  /* 0x000000150f087225 */ /* 0x000fd000000e040c */
.L_x_5:
[-CC-:B------:R-:W-:Y:S01]  /*07e0*/  SHF.R.U64 R25, R8, R0.reuse, R9.reuse ;  /* 0x0000000008197219 */ /* 0x180fe20000001209 */
[----:B------:R-:W0:Y:S01]  /*07f0*/  LDC R12, c[0x0][0x618] ;  /* 0x00018600ff0c7b82 */ /* 0x000e220000000800 */
[----:B------:R-:W-:Y:S01]  /*0800*/  SHF.R.U32.HI R7, RZ, R0, R9 ;  /* 0x00000000ff077219 */ /* 0x000fe20000011609 */
[----:B------:R-:W-:Y:S01]  /*0810*/  ULDC UR4, c[0x0][0x150] ;  /* 0x0000540000047ab9 */ /* 0x000fe20000000800 */
[----:B------:R-:W-:Y:S02]  /*0820*/  IADD3 R11, P0, RZ, -R25, RZ ;  /* 0x80000019ff0b7210 */ /* 0x000fe40007f1e0ff */
[----:B------:R-:W-:-:S03]  /*0830*/  I2FP.F32.U32 R0, R6 ;  /* 0x0000000600007245 */ /* 0x000fc60000201000 */
[----:B------:R-:W1:Y:S01]  /*0840*/  LDC.64 R30, c[0x0][0x640] ;  /* 0x00019000ff1e7b82 */ /* 0x000e620000000a00 */
[----:B------:R-:W-:Y:S02]  /*0850*/  IMAD.X R13, RZ, RZ, ~R7, P0 ;  /* 0x000000ffff0d7224 */ /* 0x000fe400000e0e07 */
[----:B------:R-:W-:Y:S01]  /*0860*/  FMUL R0, R0, UR4 ;  /* 0x0000000400007c20 */ /* 0x000fe20008400000 */
[----:B------:R-:W-:Y:S01]  /*0870*/  IMAD.WIDE.U32 R8, R11, R22, R16 ;  /* 0x000000160b087225 */ /* 0x000fe200078e0010 */
[----:B------:R-:W-:-:S03]  /*0880*/  ULDC UR4, c[0x0][0x154] ;  /* 0x0000550000047ab9 */ /* 0x000fc60000000800 */
[----:B------:R-:W-:Y:S01]  /*0890*/  IMAD R10, R13, R22, RZ ;  /* 0x000000160d0a7224 */ /* 0x000fe200078e02ff */
[----:B------:R-:W2:Y:S01]  /*08a0*/  LDC R7, c[0x0][0x144] ;  /* 0x00005100ff077b82 */ /* 0x000ea20000000800 */
[----:B------:R-:W3:Y:S02]  /*08b0*/  F2I.U32.TRUNC.NTZ R0, R0 ;  /* 0x0000000000007305 */ /* 0x000ee4000020f000 */
[----:B------:R-:W-:-:S04]  /*08c0*/  IMAD R11, R11, R23, R10 ;  /* 0x000000170b0b7224 */ /* 0x000fc800078e020a */
[----:B------:R-:W-:Y:S01]  /*08d0*/  IMAD.IADD R9, R9, 0x1, R11 ;  /* 0x0000000109097824 */ /* 0x000fe200078e020b */
[----:B------:R-:W4:Y:S01]  /*08e0*/  LDC R24, c[0x0][0x608] ;  /* 0x00018200ff187b82 */ /* 0x000f220000000800 */
[----:B------:R-:W-:-:S03]  /*08f0*/  IMAD.MOV.U32 R11, RZ, RZ, -0x1 ;  /* 0xffffffffff0b7424 */ /* 0x000fc600078e00ff */
[-CC-:B0-----:R-:W-:Y:S02]  /*0900*/  SHF.R.U64 R22, R8, R12.reuse, R9.reuse ;  /* 0x0000000c08167219 */ /* 0x181fe40000001209 */
[----:B------:R-:W-:Y:S02]  /*0910*/  I2FP.F32.U32 R8, R3 ;  /* 0x0000000300087245 */ /* 0x000fe40000201000 */
[----:B------:R-:W0:Y:S01]  /*0920*/  LDC R28, c[0x0][0x658] ;  /* 0x00019600ff1c7b82 */ /* 0x000e220000000800 */
[----:B-1----:R-:W-:Y:S01]  /*0930*/  ISETP.NE.U32.AND P0, PT, R30, RZ, PT ;  /* 0x000000ff1e00720c */ /* 0x002fe20003f05070 */
[----:B---3--:R-:W-:Y:S02]  /*0940*/  IMAD.MOV R10, RZ, RZ, -R0 ;  /* 0x000000ffff0a7224 */ /* 0x008fe400078e0a00 */
[----:B------:R-:W-:Y:S01]  /*0950*/  FMUL R8, R8, UR4 ;  /* 0x0000000408087c20 */ /* 0x000fe20008400000 */
[----:B------:R-:W-:Y:S02]  /*0960*/  SHF.R.U32.HI R9, RZ, R12, R9 ;  /* 0x0000000cff097219 */ /* 0x000fe40000011609 */
[----:B------:R-:W-:Y:S01]  /*0970*/  ISETP.NE.AND.EX P0, PT, R31, RZ, PT, P0 ;  /* 0x000000ff1f00720c */ /* 0x000fe20003f05300 */
[----:B------:R1:W3:Y:S01]  /*0980*/  F2I.U32.TRUNC.NTZ R15, R8 ;  /* 0x00000008000f7305 */ /* 0x0002e2000020f000 */
[----:B------:R-:W1:Y:S01]  /*0990*/  LDC R20, c[0x0][0x148] ;  /* 0x00005200ff147b82 */ /* 0x000e620000000800 */
[----:B--2---:R-:W-:-:S07]  /*09a0*/  IMAD R0, R7, R10, R6 ;  /* 0x0000000a07007224 */ /* 0x004fce00078e0206 */
[----:B------:R-:W2:Y:S01]  /*09b0*/  LDC R26, c[0x0][0x600] ;  /* 0x00018000ff1a7b82 */ /* 0x000ea20000000800 */
[-CC-:B----4-:R-:W-:Y:S02]  /*09c0*/  SHF.R.U64 R32, R22, R24.reuse, R9.reuse ;  /* 0x0000001816207219 */ /* 0x190fe40000001209 */
[----:B------:R-:W-:Y:S01]  /*09d0*/  SHF.R.U32.HI R7, RZ, R24, R9 ;  /* 0x00000018ff077219 */ /* 0x000fe20000011609 */
[----:B------:R-:W-:-:S04]  /*09e0*/  IMAD.MOV.U32 R9, RZ, RZ, 0x1 ;  /* 0x00000001ff097424 */ /* 0x000fc800078e00ff */
[----:B------:R-:W4:Y:S01]  /*09f0*/  LDC R21, c[0x0][0x648] ;  /* 0x00019200ff157b82 */ /* 0x000f220000000800 */
[-C--:B0-----:R-:W-:Y:S02]  /*0a00*/  SHF.L.U32 R6, R11, R28.reuse, RZ ;  /* 0x0000001c0b067219 */ /* 0x081fe400000006ff */
[--C-:B------:R-:W-:Y:S02]  /*0a10*/  SHF.R.U64 R24, R32, R28, R7.reuse ;  /* 0x0000001c20187219 */ /* 0x100fe40000001207 */
[----:B------:R-:W-:Y:S02]  /*0a20*/  LOP3.LUT R13, RZ, R6, RZ, 0x33, !PT ;  /* 0x00000006ff0d7212 */ /* 0x000fe400078e33ff */
[-C--:B------:R-:W-:Y:S01]  /*0a30*/  SHF.R.U32.HI R7, RZ, R28.reuse, R7 ;  /* 0x0000001cff077219 */ /* 0x080fe20000011607 */
[----:B------:R-:W0:Y:S01]  /*0a40*/  LDC R23, c[0x0][0x638] ;  /* 0x00018e00ff177b82 */ /* 0x000e220000000800 */
[----:B------:R-:W-:Y:S01]  /*0a50*/  SHF.L.U32 R12, R9, R28, RZ ;  /* 0x0000001c090c7219 */ /* 0x000fe200000006ff */
[----:B------:R-:W-:-:S06]  /*0a60*/  IMAD.MOV.U32 R6, RZ, RZ, R24 ;  /* 0x000000ffff067224 */ /* 0x000fcc00078e0018 */
[----:B------:R-:W0:Y:S01]  /*0a70*/  LDC R111, c[0x0][0x610] ;  /* 0x00018400ff6f7b82 */ /* 0x000e220000000800 */
[----:B-1-3--:R-:W-:Y:S05]  /*0a80*/  @!P0 BRA `(.L_x_6) ;  /* 0x0000000000288947 */ /* 0x00afea0003800000 */
[----:B------:R-:W1:Y:S02]  /*0a90*/  LDC R11, c[0x0][0x64c] ;  /* 0x00019300ff0b7b82 */ /* 0x000e640000000800 */
[----:B-1----:R-:W-:-:S05]  /*0aa0*/  IADD3 R11, P0, R24, R11, RZ ;  /* 0x0000000b180b7210 */ /* 0x002fca0007f1e0ff */
        /* <DEDUP_REMOVED lines=8> */
.L_x_6:
[----:B----4-:R-:W-:Y:S01]  /*0b30*/  SHF.R.U64 R6, R6, R21, R7 ;  /* 0x0000001506067219 */ /* 0x010fe20000001207 */
[----:B--2---:R-:W-:Y:S01]  /*0b40*/  VIADD R7, R26, 0xffffffff ;  /* 0xffffffff1a077836 */ /* 0x004fe20000000000 */
[----:B------:R-:W-:Y:S01]  /*0b50*/  LOP3.LUT R13, R32, R13, RZ, 0xc0, !PT ;  /* 0x0000000d200d7212 */ /* 0x000fe200078ec0ff */
[----:B------:R-:W-:Y:S02]  /*0b60*/  IMAD.MOV R15, RZ, RZ, -R15 ;  /* 0x000000ffff0f7224 */ /* 0x000fe400078e0a0f */
[----:B------:R-:W-:Y:S02]  /*0b70*/  IMAD.MOV R8, RZ, RZ, -R6 ;  /* 0x000000ffff087224 */ /* 0x000fe400078e0a06 */
[----:B------:R-:W-:Y:S01]  /*0b80*/  IMAD R13, R12, R6, R13 ;  /* 0x000000060c0d7224 */ /* 0x000fe200078e020d */
[----:B------:R-:W-:Y:S01]  /*0b90*/  LOP3.LUT R6, R22, R7, RZ, 0xc0, !PT ;  /* 0x0000000716067212 */ /* 0x000fe200078ec0ff */
[----:B------:R-:W-:Y:S02]  /*0ba0*/  @P3 IMAD R0, R20, R15, R3 ;  /* 0x0000000f14003224 */ /* 0x000fe400078e0203 */
[----:B0-----:R-:W-:-:S02]  /*0bb0*/  IMAD R3, R8, R23, R24 ;  /* 0x0000001708037224 */ /* 0x001fc400078e0218 */
[----:B------:R-:W-:Y:S02]  /*0bc0*/  IMAD R111, R13, R111, R0 ;  /* 0x0000006f0d6f7224 */ /* 0x000fe400078e0200 */
[----:B------:R-:W-:Y:S02]  /*0bd0*/  IMAD R6, R3, R26, R6 ;  /* 0x0000001a03067224 */ /* 0x000fe400078e0206 */
[----:B------:R-:W-:Y:S02]  /*0be0*/  IMAD.MOV.U32 R0, RZ, RZ, 0x1 ;  /* 0x00000001ff007424 */ /* 0x000fe400078e00ff */
[----:B------:R-:W-:Y:S01]  /*0bf0*/  IMAD.MOV.U32 R19, RZ, RZ, R25 ;  /* 0x000000ffff137224 */ /* 0x000fe200078e0019 */
[----:B------:R-:W-:Y:S02]  /*0c00*/  SEL R101, R6, R111, !P3 ;  /* 0x0000006f06657207 */ /* 0x000fe40005800000 */
[----:B------:R-:W-:-:S07]  /*0c10*/  SEL R111, R111, R6, !P3 ;  /* 0x000000066f6f7207 */ /* 0x000fce0005800000 */
.L_x_4:
[----:B------:R-:W-:-:S08]  /*0c20*/  NOP ;  /* 0x0000000000007918 */ /* 0x000fd00000000000 */
[----:B------:R-:W0:Y:S02]  /*0c30*/  USETMAXREG.TRY_ALLOC.CTAPOOL UP0, 0xe8 ;  /* 0x000000e8000079c8 */ /* 0x000e240008000600 */
[----:B0-----:R-:W-:-:S13]  /*0c40*/  PLOP3.LUT P0, PT, PT, PT, UP0, 0x80, 0x0 ;  /* 0x000000000000781c */ /* 0x001fda0003f0f008 */
[----:B------:R-:W-:Y:S05]  /*0c50*/  @!P0 BRA `(.L_x_4) ;  /* 0xfffffffc00f08947 */ /* 0x000fea000383ffff */
[----:B------:R-:W-:Y:S01]  /*0c60*/  ULDC.64 UR4, c[0x0][0x598] ;  /* 0x0001660000047ab9 */ /* 0x000fe20000000a00 */
[----:B------:R-:W-:Y:S01]  /*0c70*/  ULDC.64 UR44, c[0x0][0x208] ;  /* 0x00008200002c7ab9 */ /* 0x000fe20000000a00 */
[----:B------:R-:W-:-:S04]  /*0c80*/  ISETP.NE.U32.AND P0, PT, RZ, UR4, PT ;  /* 0x00000004ff007c0c */ /* 0x000fc8000bf05070 */
[----:B------:R-:W-:-:S13]  /*0c90*/  ISETP.NE.AND.EX P0, PT, RZ, UR5, PT, P0 ;  /* 0x00000005ff007c0c */ /* 0x000fda000bf05300 */
[----:B------:R-:W-:Y:S05]  /*0ca0*/  @!P0 BRA `(.L_x_7) ;  /* 0x00000000001c8947 */ /* 0x000fea0003800000 */
[----:B------:R-:W0:Y:S02]  /*0cb0*/  LDC.64 R6, c[0x0][0x598] ;  /* 0x00016600ff067b82 */ /* 0x000e240000000a00 */
[----:B0-----:R-:W2:Y:S02]  /*0cc0*/  LDG.E.64 R6, desc[UR44][R6.64] ;  /* 0x0000002c06067981 */ /* 0x001ea4000c1e1b00 */
[----:B--2---:R-:W-:-:S04]  /*0cd0*/  ISETP.NE.U32.AND P0, PT, R6, RZ, PT ;  /* 0x000000ff0600720c */ /* 0x004fc80003f05070 */
[----:B------:R-:W-:-:S13]  /*0ce0*/  ISETP.NE.AND.EX P0, PT, R7, RZ, PT, P0 ;  /* 0x000000ff0700720c */ /* 0x000fda0003f05300 */
[----:B------:R-:W-:Y:S05]  /*0cf0*/  @!P0 BRA `(.L_x_7) ;  /* 0x0000000000088947 */ /* 0x000fea0003800000 */
[----:B------:R0:W5:Y:S01]  /*0d00*/  LD.E R88, desc[UR44][R6.64] ;  /* 0x0000002c06587980 */ /* 0x000162000c101900 */
[----:B------:R-:W-:Y:S05]  /*0d10*/  BRA `(.L_x_8) ;  /* 0x0000000000247947 */ /* 0x000fea0003800000 */
.L_x_7:
[----:B------:R-:W-:Y:S02]  /*0d20*/  ULDC.64 UR4, c[0x0][0x588] ;  /* 0x0001620000047ab9 */ /* 0x000fe40000000a00 */
[----:B------:R-:W-:-:S04]  /*0d30*/  ISETP.NE.U32.AND P0, PT, RZ, UR4, PT ;  /* 0x00000004ff007c0c */ /* 0x000fc8000bf05070 */
[----:B------:R-:W-:-:S13]  /*0d40*/  ISETP.NE.AND.EX P0, PT, RZ, UR5, PT, P0 ;  /* 0x00000005ff007c0c */ /* 0x000fda000bf05300 */
[----:B------:R-:W-:Y:S05]  /*0d50*/  @!P0 BRA `(.L_x_9) ;  /* 0x00000000000c8947 */ /* 0x000fea0003800000 */
[----:B------:R-:W0:Y:S02]  /*0d60*/  LDC.64 R88, c[0x0][0x588] ;  /* 0x00016200ff587b82 */ /* 0x000e240000000a00 */
[----:B0-----:R1:W5:Y:S01]  /*0d70*/  LDG.E R88, desc[UR44][R88.64] ;  /* 0x0000002c58587981 */ /* 0x001362000c1e1900 */
[----:B------:R-:W-:Y:S05]  /*0d80*/  BRA `(.L_x_8) ;  /* 0x0000000000087947 */ /* 0x000fea0003800000 */
.L_x_9:
[----:B------:R-:W-:Y:S02]  /*0d90*/  ULDC UR4, c[0x0][0x580] ;  /* 0x0001600000047ab9 */ /* 0x000fe40000000800 */
[----:B------:R-:W-:-:S07]  /*0da0*/  IMAD.U32 R88, RZ, RZ, UR4 ;  /* 0x00000004ff587e24 */ /* 0x000fce000f8e00ff */
.L_x_8:
[----:B------:R-:W-:Y:S02]  /*0db0*/  ULDC.64 UR4, c[0x0][0x5a0] ;  /* 0x0001680000047ab9 */ /* 0x000fe40000000a00 */
[----:B------:R-:W-:-:S04]  /*0dc0*/  ISETP.NE.U32.AND P0, PT, RZ, UR4, PT ;  /* 0x00000004ff007c0c */ /* 0x000fc8000bf05070 */
[----:B------:R-:W-:-:S13]  /*0dd0*/  ISETP.NE.AND.EX P0, PT, RZ, UR5, PT, P0 ;  /* 0x00000005ff007c0c */ /* 0x000fda000bf05300 */
[----:B------:R-:W-:Y:S05]  /*0de0*/  @!P0 BRA `(.L_x_10) ;  /* 0x00000000001c8947 */ /* 0x000fea0003800000 */
[----:B0-----:R-:W0:Y:S02]  /*0df0*/  LDC.64 R6, c[0x0][0x5a0] ;  /* 0x00016800ff067b82 */ /* 0x001e240000000a00 */
[----:B0-----:R-:W2:Y:S02]  /*0e00*/  LDG.E.64 R6, desc[UR44][R6.64] ;  /* 0x0000002c06067981 */ /* 0x001ea4000c1e1b00 */
[----:B--2---:R-:W-:-:S04]  /*0e10*/  ISETP.NE.U32.AND P0, PT, R6, RZ, PT ;  /* 0x000000ff0600720c */ /* 0x004fc80003f05070 */
[----:B------:R-:W-:-:S13]  /*0e20*/  ISETP.NE.AND.EX P0, PT, R7, RZ, PT, P0 ;  /* 0x000000ff0700720c */ /* 0x000fda0003f05300 */
[----:B------:R-:W-:Y:S05]  /*0e30*/  @!P0 BRA `(.L_x_10) ;  /* 0x0000000000088947 */ /* 0x000fea0003800000 */
[----:B-1----:R0:W5:Y:S01]  /*0e40*/  LD.E R89, desc[UR44][R6.64] ;  /* 0x0000002c06597980 */ /* 0x002162000c101900 */
[----:B------:R-:W-:Y:S05]  /*0e50*/  BRA `(.L_x_11) ;  /* 0x0000000000247947 */ /* 0x000fea0003800000 */
.L_x_10:
[----:B------:R-:W-:Y:S02]  /*0e60*/  ULDC.64 UR4, c[0x0][0x590] ;  /* 0x0001640000047ab9 */ /* 0x000fe40000000a00 */
[----:B------:R-:W-:-:S04]  /*0e70*/  ISETP.NE.U32.AND P0, PT, RZ, UR4, PT ;  /* 0x00000004ff007c0c */ /* 0x000fc8000bf05070 */
[----:B------:R-:W-:-:S13]  /*0e80*/  ISETP.NE.AND.EX P0, PT, RZ, UR5, PT, P0 ;  /* 0x00000005ff007c0c */ /* 0x000fda000bf05300 */
[----:B------:R-:W-:Y:S05]  /*0e90*/  @!P0 BRA `(.L_x_12) ;  /* 0x00000000000c8947 */ /* 0x000fea0003800000 */
[----:B0-----:R-:W1:Y:S02]  /*0ea0*/  LDC.64 R6, c[0x0][0x590] ;  /* 0x00016400ff067b82 */ /* 0x001e640000000a00 */
[----:B-1----:R1:W5:Y:S01]  /*0eb0*/  LDG.E R89, desc[UR44][R6.64] ;  /* 0x0000002c06597981 */ /* 0x002362000c1e1900 */
[----:B------:R-:W-:Y:S05]  /*0ec0*/  BRA `(.L_x_11) ;  /* 0x0000000000087947 */ /* 0x000fea0003800000 */
.L_x_12:
[----:B------:R-:W-:Y:S02]  /*0ed0*/  ULDC UR4, c[0x0][0x584] ;  /* 0x0001610000047ab9 */ /* 0x000fe40000000800 */
[----:B-1----:R-:W-:-:S07]  /*0ee0*/  IMAD.U32 R89, RZ, RZ, UR4 ;  /* 0x00000004ff597e24 */ /* 0x002fce000f8e00ff */
.L_x_11:
[----:B------:R-:W-:-:S13]  /*0ef0*/  LOP3.LUT P0, RZ, R0, 0xff, RZ, 0xc0, !PT ;  /* 0x000000ff00ff7812 */ /* 0x000fda000780c0ff */
[----:B------:R-:W-:Y:S05]  /*0f00*/  @!P0 EXIT ;  /* 0x000000000000894d */ /* 0x000fea0003800000 */
[----:B------:R-:W2:Y:S01]  /*0f10*/  LDC R94, c[0x0][0x658] ;  /* 0x00019600ff5e7b82 */ /* 0x000ea20000000800 */
[----:B------:R-:W-:Y:S01]  /*0f20*/  LOP3.LUT R14, R14, 0x1, RZ, 0xc0, !PT ;  /* 0x000000010e0e7812 */ /* 0x000fe200078ec0ff */
[----:B------:R-:W-:Y:S01]  /*0f30*/  ULDC.64 UR6, c[0x0][0x288] ;  /* 0x0000a20000067ab9 */ /* 0x000fe20000000a00 */
[----:B------:R-:W-:Y:S01]  /*0f40*/  SHF.R.U32.HI R0, RZ, 0x2, R4 ;  /* 0x00000002ff007819 */ /* 0x000fe20000011604 */
[----:B------:R-:W-:Y:S01]  /*0f50*/  UIADD3 UR4, UR7, 0x7f, URZ ;  /* 0x0000007f07047890 */ /* 0x000fe2000fffe03f */
[----:B------:R-:W-:Y:S01]  /*0f60*/  SHF.R.U32.HI R5, RZ, 0x1, R5 ;  /* 0x00000001ff057819 */ /* 0x000fe20000011605 */
[----:B------:R-:W-:Y:S01]  /*0f70*/  IMAD.SHL.U32 R3, R14, 0x40, RZ ;  /* 0x000000400e037824 */ /* 0x000fe200078e00ff */
[----:B------:R-:W-:Y:S01]  /*0f80*/  LOP3.LUT R0, R0, 0x7, RZ, 0xc0, !PT ;  /* 0x0000000700007812 */ /* 0x000fe200078ec0ff */
[----:B------:R-:W3:Y:S01]  /*0f90*/  LDC.64 R90, c[0x0][0x5c8] ;  /* 0x00017200ff5a7b82 */ /* 0x000ee20000000a00 */
[----:B------:R-:W-:Y:S01]  /*0fa0*/  USHF.R.S32.HI UR5, URZ, 0x1f, UR4 ;  /* 0x0000001f3f057899 */ /* 0x000fe20008011404 */
[----:B------:R-:W-:Y:S01]  /*0fb0*/  LOP3.LUT R5, R5, 0x30, RZ, 0xc0, !PT ;  /* 0x0000003005057812 */ /* 0x000fe200078ec0ff */
[----:B01----:R-:W-:Y:S01]  /*0fc0*/  IMAD.MOV.U32 R7, RZ, RZ, 0x1 ;  /* 0x00000001ff077424 */ /* 0x003fe200078e00ff */
[--C-:B------:R-:W-:Y:S01]  /*0fd0*/  LOP3.LUT R22, R3, 0x40, R0.reuse, 0xe2, !PT ;  /* 0x0000004003167812 */ /* 0x100fe200078ee200 */
[----:B------:R-:W-:Y:S01]  /*0fe0*/  ULEA.HI UR5, UR5, UR4, URZ, 0x7 ;  /* 0x0000000405057291 */ /* 0x000fe2000f8f383f */
[-C--:B------:R-:W-:Y:S01]  /*0ff0*/  IADD3 R3, RZ, -R5.reuse, -R0 ;  /* 0x80000005ff037210 */ /* 0x080fe20007ffe800 */
[----:B------:R-:W-:Y:S01]  /*1000*/  IMAD.U32 R6, RZ, RZ, UR6 ;  /* 0x00000006ff067e24 */ /* 0x000fe2000f8e00ff */
[----:B------:R-:W0:Y:S01]  /*1010*/  LDC R98, c[0x0][0x600] ;  /* 0x00018000ff627b82 */ /* 0x000e220000000800 */
[----:B------:R-:W-:Y:S01]  /*1020*/  LOP3.LUT R22, R22, R5, RZ, 0xfc, !PT ;  /* 0x0000000516167212 */ /* 0x000fe200078efcff */
[----:B------:R-:W-:Y:S01]  /*1030*/  IMAD.MOV.U32 R5, RZ, RZ, -0x1 ;  /* 0xffffffffff057424 */ /* 0x000fe200078e00ff */
[----:B------:R-:W-:Y:S01]  /*1040*/  USHF.R.S32.HI UR41, URZ, 0x7, UR5 ;  /* 0x000000073f297899 */ /* 0x000fe20008011405 */
[----:B------:R-:W-:Y:S01]  /*1050*/  LOP3.LUT R95, R4, 0x3, RZ, 0xc0, !PT ;  /* 0x00000003045f7812 */ /* 0x000fe200078ec0ff */
[----:B------:R-:W-:Y:S01]  /*1060*/  IMAD R3, R14, -0x40, R3 ;  /* 0xffffffc00e037824 */ /* 0x000fe200078e0203 */
[C---:B------:R-:W-:Y:S01]  /*1070*/  LOP3.LUT R97, R4.reuse, 0x80, RZ, 0xc0, !PT ;  /* 0x0000008004617812 */ /* 0x040fe200078ec0ff */
[----:B------:R-:W-:Y:S01]  /*1080*/  UISETP.LT.AND UP0, UPT, UR41, 0x1, UPT ;  /* 0x000000012900788c */ /* 0x000fe2000bf01270 */
[-C--:B--2---:R-:W-:Y:S01]  /*1090*/  SHF.L.U32 R5, R5, R94.reuse, RZ ;  /* 0x0000005e05057219 */ /* 0x084fe200000006ff */
[----:B------:R-:W-:Y:S01]  /*10a0*/  ULDC UR4, c[0x0][0x284] ;  /* 0x0000a10000047ab9 */ /* 0x000fe20000000800 */
[----:B------:R-:W-:Y:S01]  /*10b0*/  IMAD R95, R95, -0x2, R6 ;  /* 0xfffffffe5f5f7824 */ /* 0x000fe200078e0206 */
[----:B------:R-:W-:Y:S01]  /*10c0*/  USEL UR42, UR41, 0x1, UP0 ;  /* 0x00000001292a7887 */ /* 0x000fe20008000000 */
[----:B------:R-:W-:Y:S01]  /*10d0*/  SHF.L.U32 R94, R7, R94, RZ ;  /* 0x0000005e075e7219 */ /* 0x000fe200000006ff */
[----:B------:R-:W-:Y:S01]  /*10e0*/  IMAD.SHL.U32 R96, R4, 0x2, RZ ;  /* 0x0000000204607824 */ /* 0x000fe200078e00ff */
[----:B------:R-:W-:Y:S01]  /*10f0*/  LOP3.LUT R116, R18, 0x1, RZ, 0xfc, !PT ;  /* 0x0000000112747812 */ /* 0x000fe200078efcff */
[----:B------:R-:W-:Y:S01]  /*1100*/  VIADD R100, R3, UR4 ;  /* 0x0000000403647c36 */ /* 0x000fe20008000000 */
[C-C-:B---3--:R-:W-:Y:S01]  /*1110*/  SHF.L.U64.HI R92, R90.reuse, 0x7, R91.reuse ;  /* 0x000000075a5c7819 */ /* 0x148fe2000001025b */
[----:B------:R-:W-:Y:S01]  /*1120*/  IMAD.MOV.U32 R23, RZ, RZ, RZ ;  /* 0x000000ffff177224 */ /* 0x000fe200078e00ff */
[C---:B------:R-:W-:Y:S01]  /*1130*/  SHF.L.U64.HI R93, R90.reuse, 0x3, R91 ;  /* 0x000000035a5d7819 */ /* 0x040fe2000001025b */
[C---:B------:R-:W-:Y:S01]  /*1140*/  IMAD.SHL.U32 R91, R90.reuse, 0x80, RZ ;  /* 0x000000805a5b7824 */ /* 0x040fe200078e00ff */
[----:B------:R-:W-:Y:S01]  /*1150*/  SHF.R.U32.HI R97, RZ, 0x7, R97 ;  /* 0x00000007ff617819 */ /* 0x000fe20000011661 */
[----:B------:R-:W-:Y:S01]  /*1160*/  IMAD.SHL.U32 R90, R90, 0x8, RZ ;  /* 0x000000085a5a7824 */ /* 0x000fe200078e00ff */
[----:B------:R-:W-:Y:S01]  /*1170*/  LOP3.LUT R99, RZ, R5, RZ, 0x33, !PT ;  /* 0x00000005ff637212 */ /* 0x000fe200078e33ff */
[----:B------:R-:W-:Y:S01]  /*1180*/  UIADD3 UR42, UR41, -UR42, URZ ;  /* 0x8000002a292a7290 */ /* 0x000fe2000fffe03f */
[----:B0-----:R-:W-:Y:S01]  /*1190*/  VIADD R98, R98, 0xffffffff ;  /* 0xffffffff62627836 */ /* 0x001fe20000000000 */
[----:B------:R-:W-:Y:S01]  /*11a0*/  UMOV UR36, URZ ;  /* 0x0000003f00247c82 */ /* 0x000fe20008000000 */
[----:B------:R-:W-:-:S09]  /*11b0*/  UMOV UR40, URZ ;  /* 0x0000003f00287c82 */ /* 0x000fd20008000000 */
.L_x_156:
[----:B0-----:R-:W0:Y:S01]  /*11c0*/  SHFL.IDX PT, R0, R97, RZ, 0x1f ;  /* 0x00001fff61007589 */ /* 0x001e2200000e0000 */
[----:B-1----:R-:W1:Y:S01]  /*11d0*/  S2UR UR7, SR_CgaCtaId ;  /* 0x00000000000779c3 */ /* 0x002e620000008800 */
[----:B------:R-:W-:Y:S01]  /*11e0*/  UMOV UR6, 0x400 ;  /* 0x0000040000067882 */ /* 0x000fe20000000000 */
[----:B0-----:R-:W-:Y:S01]  /*11f0*/  R2UR UR4, R0 ;  /* 0x00000000000472ca */ /* 0x001fe200000e0000 */
[----:B-1----:R-:W-:-:S12]  /*1200*/  ULEA UR46, UR7, UR6, 0x18 ;  /* 0x00000006072e7291 */ /* 0x002fd8000f8ec03f */
[----:B------:R-:W-:-:S04]  /*1210*/  ULEA.HI UR5, UR4, UR4, URZ, 0x1 ;  /* 0x0000000404057291 */ /* 0x000fc8000f8f083f */
[----:B------:R-:W-:-:S04]  /*1220*/  ULOP3.LUT UR5, UR5, 0x7fffe, URZ, 0xc0, !UPT ;  /* 0x0007fffe05057892 */ /* 0x000fc8000f8ec03f */
[----:B------:R-:W-:-:S03]  /*1230*/  UIADD3 UR5, UR4, -UR5, URZ ;  /* 0x8000000504057290 */ /* 0x000fc6000fffe03f */
[----:B------:R-:W-:Y:S01]  /*1240*/  ULDC UR4, c[0x0][0x28c] ;  /* 0x0000a30000047ab9 */ /* 0x000fe20000000800 */
[----:B------:R-:W-:Y:S01]  /*1250*/  ULEA UR5, UR5, UR46, 0xd ;  /* 0x0000002e05057291 */ /* 0x000fe2000f8e683f */
[----:B------:R-:W-:-:S03]  /*1260*/  ISETP.LT.AND P0, PT, RZ, UR4, PT ;  /* 0x00000004ff007c0c */ /* 0x000fc6000bf01270 */
[----:B------:R-:W-:-:S04]  /*1270*/  UIADD3 UR5, UR5, 0x100, URZ ;  /* 0x0000010005057890 */ /* 0x000fc8000fffe03f */
[----:B------:R-:W-:-:S04]  /*1280*/  USHF.R.U32.HI UR5, URZ, 0x4, UR5 ;  /* 0x000000043f057899 */ /* 0x000fc80008011605 */
[----:B------:R-:W-:-:S04]  /*1290*/  ULOP3.LUT UR5, UR5, 0x3fff, URZ, 0xc0, !UPT ;  /* 0x00003fff05057892 */ /* 0x000fc8000f8ec03f */
[----:B------:R-:W-:Y:S01]  /*12a0*/  ULOP3.LUT UR43, UR5, 0x10000, URZ, 0xfc, !UPT ;  /* 0x00010000052b7892 */ /* 0x000fe2000f8efc3f */
[----:B--234-:R-:W-:Y:S11]  /*12b0*/  @P0 BRA `(.L_x_13) ;  /* 0x0000000000400947 */ /* 0x01cff60003800000 */
[----:B------:R-:W-:Y:S01]  /*12c0*/  MOV R0, 0x0 ;  /* 0x0000000000007802 */ /* 0x000fe20000000f00 */
[----:B------:R-:W-:Y:S01]  /*12d0*/  ULDC.64 UR4, c[0x4][0x68] ;  /* 0x01001a0000047ab9 */ /* 0x000fe20000000a00 */
[----:B------:R-:W-:Y:S01]  /*12e0*/  ULDC.64 UR6, c[0x4][0x8] ;  /* 0x0100020000067ab9 */ /* 0x000fe20000000a00 */
[----:B------:R-:W-:Y:S01]  /*12f0*/  IMAD.U32 R4, RZ, RZ, UR4 ;  /* 0x00000004ff047e24 */ /* 0x000fe2000f8e00ff */
[----:B------:R0:W1:Y:S01]  /*1300*/  LDC.64 R14, c[0x4][R0] ;  /* 0x01000000000e7b82 */ /* 0x0000620000000a00 */
[----:B------:R-:W-:Y:S01]  /*1310*/  IMAD.U32 R5, RZ, RZ, UR5 ;  /* 0x00000005ff057e24 */ /* 0x000fe2000f8e00ff */
[----:B------:R-:W-:Y:S01]  /*1320*/  ULDC.64 UR4, c[0x4][0x70] ;  /* 0x01001c0000047ab9 */ /* 0x000fe20000000a00 */
[----:B------:R-:W-:Y:S02]  /*1330*/  IMAD.U32 R10, RZ, RZ, UR6 ;  /* 0x00000006ff0a7e24 */ /* 0x000fe4000f8e00ff */
[----:B------:R-:W-:Y:S02]  /*1340*/  IMAD.U32 R6, RZ, RZ, UR4 ;  /* 0x00000004ff067e24 */ /* 0x000fe4000f8e00ff */
[----:B------:R-:W-:-:S02]  /*1350*/  IMAD.U32 R7, RZ, RZ, UR5 ;  /* 0x00000005ff077e24 */ /* 0x000fc4000f8e00ff */
[----:B------:R-:W-:Y:S02]  /*1360*/  IMAD.U32 R11, RZ, RZ, UR7 ;  /* 0x00000007ff0b7e24 */ /* 0x000fe4000f8e00ff */
[----:B------:R-:W-:Y:S02]  /*1370*/  IMAD.MOV.U32 R8, RZ, RZ, 0x1e1 ;  /* 0x000001e1ff087424 */ /* 0x000fe400078e00ff */
[----:B------:R-:W-:Y:S02]  /*1380*/  IMAD.MOV.U32 R12, RZ, RZ, 0x1 ;  /* 0x00000001ff0c7424 */ /* 0x000fe400078e00ff */
[----:B0-----:R-:W-:-:S07]  /*1390*/  IMAD.MOV.U32 R13, RZ, RZ, RZ ;  /* 0x000000ffff0d7224 */ /* 0x001fce00078e00ff */
[----:B------:R-:W-:-:S07]  /*13a0*/  LEPC R20, `(.L_x_13) ;  /* 0x000000001014794e */ /* 0x000fce0000000000 */
[----:B-1---5:R-:W-:Y:S05]  /*13b0*/  CALL.ABS.NOINC R14 ;  /* 0x000000000e007343 */ /* 0x022fea0003c00000 */
.L_x_13:
[----:B------:R-:W-:-:S13]  /*13c0*/  ISETP.NE.AND P0, PT, R116, 0x3, PT ;  /* 0x000000037400780c */ /* 0x000fda0003f05270 */
[----:B------:R-:W-:Y:S05]  /*13d0*/  @!P0 BRA `(.L_x_14) ;  /* 0x0000000000048947 */ /* 0x000fea0003800000 */
[----:B------:R-:W-:Y:S01]  /*13e0*/  BPT.TRAP 0x1 ;  /* 0x000000040000795c */ /* 0x000fe20000300000 */
.L_x_14:
[----:B------:R-:W-:Y:S02]  /*13f0*/  IMAD.U32 R3, RZ, RZ, UR40 ;  /* 0x00000028ff037e24 */ /* 0x000fe4000f8e00ff */
[----:B------:R-:W-:-:S03]  /*1400*/  IMAD.U32 R0, RZ, RZ, UR36 ;  /* 0x00000024ff007e24 */ /* 0x000fc6000f8e00ff */
[----:B------:R-:W-:Y:S02]  /*1410*/  LEA R3, R3, UR46, 0x3 ;  /* 0x0000002e03037c11 */ /* 0x000fe4000f8e18ff */
[----:B------:R-:W-:-:S04]  /*1420*/  SHF.L.U32 R0, R0, 0x1f, RZ ;  /* 0x0000001f00007819 */ /* 0x000fc800000006ff */
[----:B------:R0:W1:Y:S01]  /*1430*/  SYNCS.PHASECHK.TRANS64.TRYWAIT P1, [R3+URZ], R0 ;  /* 0x00000000030075a7 */ /* 0x000062000802017f */
[----:B------:R-:W-:Y:S05]  /*1440*/  @!P0 BRA `(.L_x_15) ;  /* 0x0000000000048947 */ /* 0x000fea0003800000 */
[----:B------:R-:W-:Y:S01]  /*1450*/  BPT.TRAP 0x1 ;  /* 0x000000040000795c */ /* 0x000fe20000300000 */
.L_x_15:
[----:B------:R-:W-:-:S05]  /*1460*/  IMAD.U32 R4, RZ, RZ, UR42 ;  /* 0x0000002aff047e24 */ /* 0x000fca000f8e00ff */
[----:B------:R-:W-:Y:S01]  /*1470*/  ISETP.GE.AND P2, PT, R4, 0x1, PT ;  /* 0x000000010400780c */ /* 0x000fe20003f46270 */
[----:B-1----:R-:W-:-:S12]  /*1480*/  @P1 BRA `(.L_x_16) ;  /* 0x0000000000081947 */ /* 0x002fd80003800000 */
[----:B------:R-:W1:Y:S02]  /*1490*/  SYNCS.PHASECHK.TRANS64.TRYWAIT P1, [R3+URZ], R0 ;  /* 0x00000000030075a7 */ /* 0x000e64000802017f */
[----:B-1----:R-:W-:Y:S05]  /*14a0*/  @!P1 BRA `(.L_x_17) ;  /* 0x00000084007c9947 */ /* 0x002fea0003800000 */
.L_x_16:
[----:B------:R-:W-:Y:S05]  /*14b0*/  WARPSYNC.ALL ;  /* 0x0000000000007948 */ /* 0x000fea0003800000 */
[----:B------:R-:W-:Y:S01]  /*14c0*/  UIADD3 UR4, UR46, 0x40100, URZ ;  /* 0x000401002e047890 */ /* 0x000fe2000fffe03f */
[----:B------:R-:W-:Y:S01]  /*14d0*/  WARPGROUP.ARRIVE ;  /* 0x00000000000079c5 */ /* 0x000fe20000000000 */
[----:B------:R-:W-:Y:S02]  /*14e0*/  ULEA UR6, UR40, UR43, 0xd ;  /* 0x0000002b28067291 */ /* 0x000fe4000f8e683f */
[----:B------:R-:W-:Y:S01]  /*14f0*/  USHF.R.U32.HI UR4, URZ, 0x4, UR4 ;  /* 0x000000043f047899 */ /* 0x000fe20008011604 */
[----:B------:R-:W-:Y:S01]  /*1500*/  UMOV UR13, 0x40000040 ;  /* 0x40000040000d7882 */ /* 0x000fe20000000000 */
[----:B------:R-:W-:-:S02]  /*1510*/  UMOV UR15, 0x40000040 ;  /* 0x40000040000f7882 */ /* 0x000fc40000000000 */
[----:B------:R-:W-:Y:S01]  /*1520*/  ULOP3.LUT UR4, UR4, 0x3fff, URZ, 0xc0, !UPT ;  /* 0x00003fff04047892 */ /* 0x000fe2000f8ec03f */
[----:B------:R-:W-:Y:S01]  /*1530*/  UMOV UR12, UR6 ;  /* 0x00000006000c7c82 */ /* 0x000fe20008000000 */
[----:B------:R-:W-:Y:S02]  /*1540*/  UIADD3 UR5, UR6, 0x400, URZ ;  /* 0x0000040006057890 */ /* 0x000fe4000fffe03f */
[----:B------:R-:W-:Y:S02]  /*1550*/  ULOP3.LUT UR8, UR4, 0x10000, URZ, 0xfc, !UPT ;  /* 0x0001000004087892 */ /* 0x000fe4000f8efc3f */
[----:B------:R-:W-:Y:S02]  /*1560*/  UIADD3 UR7, UR6, 0x1806, URZ ;  /* 0x0000180606077890 */ /* 0x000fe4000fffe03f */
[----:B------:R-:W-:Y:S02]  /*1570*/  ULEA UR4, UR40, UR8, 0xb ;  /* 0x0000000828047291 */ /* 0x000fe4000f8e583f */
[----:B------:R-:W-:-:S02]  /*1580*/  UIADD3 UR10, UR6, 0x1c06, URZ ;  /* 0x00001c06060a7890 */ /* 0x000fc4000fffe03f */
[----:B------:R-:W-:-:S03]  /*1590*/  UIADD3 UR9, UR4, 0x606, URZ ;  /* 0x0000060604097890 */ /* 0x000fc6000fffe03f */
[----:B------:R-:W-:Y:S02]  /*15a0*/  UMOV UR14, UR4 ;  /* 0x00000004000e7c82 */ /* 0x000fe40008000000 */
[----:B------:R-:W-:Y:S01]  /*15b0*/  HGMMA.64x64x8.F32.TF32 R56, gdesc[UR12], RZ, !UPT, gsb0 ;  /* 0x04e000000c3879f0 */ /* 0x000fe2000c0028ff */
[----:B------:R-:W-:Y:S01]  /*15c0*/  UMOV UR12, UR5 ;  /* 0x00000005000c7c82 */ /* 0x000fe20008000000 */
[----:B------:R-:W-:Y:S01]  /*15d0*/  UMOV UR13, 0x40000040 ;  /* 0x40000040000d7882 */ /* 0x000fe20000000000 */
[----:B------:R-:W-:Y:S01]  /*15e0*/  UIADD3 UR5, UR6, 0x402, URZ ;  /* 0x0000040206057890 */ /* 0x000fe2000fffe03f */
[----:B------:R-:W-:Y:S02]  /*15f0*/  WARPGROUP.DEPBAR.LE gsb0, 0x0 ;  /* 0x00008000000079c5 */ /* 0x000fe40000010000 */
[----:B------:R-:W-:-:S06]  /*1600*/  WARPGROUP.ARRIVE ;  /* 0x00000000000079c5 */ /* 0x000fcc0000000000 */
[----:B------:R-:W-:Y:S01]  /*1610*/  HGMMA.64x64x8.F32.TF32 R24, gdesc[UR12], RZ, !UPT, gsb0 ;  /* 0x04e000000c1879f0 */ /* 0x000fe2000c0028ff */
[----:B------:R-:W-:Y:S02]  /*1620*/  UIADD3 UR12, UR6, 0x2, URZ ;  /* 0x00000002060c7890 */ /* 0x000fe4000fffe03f */
[----:B------:R-:W-:Y:S01]  /*1630*/  UIADD3 UR14, UR4, 0x2, URZ ;  /* 0x00000002040e7890 */ /* 0x000fe2000fffe03f */
[----:B------:R-:W-:Y:S01]  /*1640*/  UMOV UR13, 0x40000040 ;  /* 0x40000040000d7882 */ /* 0x000fe20000000000 */
[----:B------:R-:W-:Y:S01]  /*1650*/  UMOV UR15, 0x40000040 ;  /* 0x40000040000f7882 */ /* 0x000fe20000000000 */
[----:B------:R-:W-:Y:S02]  /*1660*/  WARPGROUP.DEPBAR.LE gsb0, 0x0 ;  /* 0x00008000000079c5 */ /* 0x000fe40000010000 */
[----:B------:R-:W-:-:S06]  /*1670*/  WARPGROUP.ARRIVE ;  /* 0x00000000000079c5 */ /* 0x000fcc0000000000 */
[----:B------:R-:W-:Y:S01]  /*1680*/  HGMMA.64x64x8.F32.TF32 R56, gdesc[UR12], R56, gsb0 ;  /* 0x04e000000c3879f0 */ /* 0x000fe20008002838 */
[----:B------:R-:W-:Y:S01]  /*1690*/  UMOV UR12, UR5 ;  /* 0x00000005000c7c82 */ /* 0x000fe20008000000 */
[----:B------:R-:W-:Y:S01]  /*16a0*/  UMOV UR13, 0x40000040 ;  /* 0x40000040000d7882 */ /* 0x000fe20000000000 */
[----:B------:R-:W-:Y:S01]  /*16b0*/  UIADD3 UR5, UR6, 0x404, URZ ;  /* 0x0000040406057890 */ /* 0x000fe2000fffe03f */
[----:B------:R-:W-:Y:S02]  /*16c0*/  WARPGROUP.DEPBAR.LE gsb0, 0x0 ;  /* 0x00008000000079c5 */ /* 0x000fe40000010000 */
[----:B------:R-:W-:-:S06]  /*16d0*/  WARPGROUP.ARRIVE ;  /* 0x00000000000079c5 */ /* 0x000fcc0000000000 */
[----:B------:R-:W-:Y:S01]  /*16e0*/  HGMMA.64x64x8.F32.TF32 R24, gdesc[UR12], R24, gsb0 ;  /* 0x04e000000c1879f0 */ /* 0x000fe20008002818 */
        /* <DEDUP_REMOVED lines=160> */
[----:B------:R-:W-:Y:S01]  /*20f0*/  UMOV UR4, UR7 ;  /* 0x0000000700047c82 */ /* 0x000fe20008000000 */
[----:B------:R-:W-:Y:S01]  /*2100*/  UMOV UR6, UR9 ;  /* 0x0000000900067c82 */ /* 0x000fe20008000000 */
[----:B------:R-:W-:Y:S01]  /*2110*/  UMOV UR7, 0x40000040 ;  /* 0x4000004000077882 */ /* 0x000fe20000000000 */
[----:B------:R-:W-:Y:S02]  /*2120*/  WARPGROUP.DEPBAR.LE gsb0, 0x0 ;  /* 0x00008000000079c5 */ /* 0x000fe40000010000 */
[----:B------:R-:W-:-:S06]  /*2130*/  WARPGROUP.ARRIVE ;  /* 0x00000000000079c5 */ /* 0x000fcc0000000000 */
[----:B------:R-:W-:Y:S01]  /*2140*/  HGMMA.64x64x8.F32.TF32 R56, gdesc[UR12], R56, gsb0 ;  /* 0x04e000000c3879f0 */ /* 0x000fe20008002838 */
[----:B------:R-:W-:Y:S01]  /*2150*/  UMOV UR12, UR5 ;  /* 0x00000005000c7c82 */ /* 0x000fe20008000000 */
[----:B------:R-:W-:Y:S01]  /*2160*/  UMOV UR13, 0x40000040 ;  /* 0x40000040000d7882 */ /* 0x000fe20000000000 */
[----:B------:R-:W-:Y:S01]  /*2170*/  UMOV UR5, 0x40000040 ;  /* 0x4000004000057882 */ /* 0x000fe20000000000 */
[----:B------:R-:W-:Y:S02]  /*2180*/  WARPGROUP.DEPBAR.LE gsb0, 0x0 ;  /* 0x00008000000079c5 */ /* 0x000fe40000010000 */
[----:B------:R-:W-:-:S06]  /*2190*/  WARPGROUP.ARRIVE ;  /* 0x00000000000079c5 */ /* 0x000fcc0000000000 */
[----:B------:R-:W-:Y:S03]  /*21a0*/  HGMMA.64x64x8.F32.TF32 R24, gdesc[UR12], R24, gsb0 ;  /* 0x04e000000c1879f0 */ /* 0x000fe60008002818 */
[----:B------:R-:W-:Y:S02]  /*21b0*/  WARPGROUP.DEPBAR.LE gsb0, 0x0 ;  /* 0x00008000000079c5 */ /* 0x000fe40000010000 */
[----:B------:R-:W-:-:S06]  /*21c0*/  WARPGROUP.ARRIVE ;  /* 0x00000000000079c5 */ /* 0x000fcc0000000000 */
[----:B------:R-:W-:Y:S01]  /*21d0*/  HGMMA.64x64x8.F32.TF32 R56, gdesc[UR4], R56, gsb0 ;  /* 0x04e00000043879f0 */ /* 0x000fe20008002838 */
[----:B------:R-:W-:Y:S01]  /*21e0*/  UMOV UR4, UR10 ;  /* 0x0000000a00047c82 */ /* 0x000fe20008000000 */
[----:B------:R-:W-:Y:S01]  /*21f0*/  UMOV UR5, 0x40000040 ;  /* 0x4000004000057882 */ /* 0x000fe20000000000 */
[----:B------:R-:W-:Y:S02]  /*2200*/  WARPGROUP.DEPBAR.LE gsb0, 0x0 ;  /* 0x00008000000079c5 */ /* 0x000fe40000010000 */
[----:B------:R-:W-:-:S06]  /*2210*/  WARPGROUP.ARRIVE ;  /* 0x00000000000079c5 */ /* 0x000fcc0000000000 */
[----:B------:R-:W-:Y:S03]  /*2220*/  HGMMA.64x64x8.F32.TF32 R24, gdesc[UR4], R24, gsb0 ;  /* 0x04e00000041879f0 */ /* 0x000fe60008002818 */
[----:B------:R-:W-:Y:S02]  /*2230*/  WARPGROUP.DEPBAR.LE gsb0, 0x0 ;  /* 0x00008000000079c5 */ /* 0x000fe40000010000 */
[----:B------:R-:W-:Y:S05]  /*2240*/  @!P2 BRA `(.L_x_18) ;  /* 0x0000000c00eca947 */ /* 0x000fea0003800000 */
[----:B------:R-:W-:Y:S01]  /*2250*/  UIADD3 UR9, UR40, 0x1, URZ ;  /* 0x0000000128097890 */ /* 0x000fe2000fffe03f */
[----:B01----:R-:W-:Y:S01]  /*2260*/  IMAD.U32 R0, RZ, RZ, UR42 ;  /* 0x0000002aff007e24 */ /* 0x003fe2000f8e00ff */
[----:B------:R-:W-:Y:S02]  /*2270*/  UMOV UR10, UR40 ;  /* 0x00000028000a7c82 */ /* 0x000fe40008000000 */
[----:B------:R-:W-:-:S04]  /*2280*/  UISETP.NE.AND UP0, UPT, UR9, 0x2, UPT ;  /* 0x000000020900788c */ /* 0x000fc8000bf05270 */
[----:B------:R-:W-:Y:S02]  /*2290*/  USEL UR4, URZ, 0x1, UP0 ;  /* 0x000000013f047887 */ /* 0x000fe40008000000 */
[----:B------:R-:W-:Y:S02]  /*22a0*/  USEL UR9, UR9, URZ, UP0 ;  /* 0x0000003f09097287 */ /* 0x000fe40008000000 */
[----:B------:R-:W-:-:S06]  /*22b0*/  ULOP3.LUT UR4, UR36, UR4, URZ, 0x3c, !UPT ;  /* 0x0000000424047292 */ /* 0x000fcc000f8e3c3f */
[----:B------:R-:W-:-:S07]  /*22c0*/  IMAD.U32 R5, RZ, RZ, UR4 ;  /* 0x00000004ff057e24 */ /* 0x000fce000f8e00ff */
.L_x_25:
[----:B01----:R-:W-:Y:S05]  /*22d0*/  @!P0 BRA `(.L_x_19) ;  /* 0x0000000000048947 */ /* 0x003fea0003800000 */
[----:B------:R-:W-:Y:S01]  /*22e0*/  BPT.TRAP 0x1 ;  /* 0x000000040000795c */ /* 0x000fe20000300000 */
.L_x_19:
[----:B------:R-:W0:Y:S01]  /*22f0*/  S2UR UR4, SR_CgaCtaId ;  /* 0x00000000000479c3 */ /* 0x000e220000008800 */
[----:B------:R-:W-:Y:S01]  /*2300*/  UMOV UR11, 0x400 ;  /* 0x00000400000b7882 */ /* 0x000fe20000000000 */
[----:B------:R-:W-:Y:S01]  /*2310*/  SHF.L.U32 R3, R5, 0x1f, RZ ;  /* 0x0000001f05037819 */ /* 0x000fe200000006ff */
[----:B0-----:R-:W-:-:S04]  /*2320*/  ULEA UR11, UR4, UR11, 0x18 ;  /* 0x0000000b040b7291 */ /* 0x001fc8000f8ec03f */
[----:B------:R-:W-:-:S09]  /*2330*/  ULEA UR4, UR9, UR11, 0x3 ;  /* 0x0000000b09047291 */ /* 0x000fd2000f8e183f */
[----:B------:R0:W1:Y:S01]  /*2340*/  SYNCS.PHASECHK.TRANS64.TRYWAIT P1, [UR4], R3 ;  /* 0x00000003ff0075a7 */ /* 0x0000620008020144 */
[----:B------:R-:W-:Y:S05]  /*2350*/  @!P0 BRA `(.L_x_20) ;  /* 0x0000000000048947 */ /* 0x000fea0003800000 */
[----:B------:R-:W-:Y:S01]  /*2360*/  BPT.TRAP 0x1 ;  /* 0x000000040000795c */ /* 0x000fe20000300000 */
.L_x_20:
[----:B-1----:R-:W-:Y:S05]  /*2370*/  @P1 BRA `(.L_x_21) ;  /* 0x0000000000081947 */ /* 0x002fea0003800000 */
[----:B------:R-:W1:Y:S02]  /*2380*/  SYNCS.PHASECHK.TRANS64.TRYWAIT P1, [UR4], R3 ;  /* 0x00000003ff0075a7 */ /* 0x000e640008020144 */
[----:B-1----:R-:W-:Y:S05]  /*2390*/  @!P1 BRA `(.L_x_22) ;  /* 0x0000007400d49947 */ /* 0x002fea0003800000 */
.L_x_21:
[----:B------:R-:W-:Y:S01]  /*23a0*/  ULEA UR13, UR9, UR8, 0xb ;  /* 0x00000008090d7291 */ /* 0x000fe2000f8e583f */
[----:B------:R-:W-:Y:S01]  /*23b0*/  WARPGROUP.ARRIVE ;  /* 0x00000000000079c5 */ /* 0x000fe20000000000 */
[----:B------:R-:W-:Y:S01]  /*23c0*/  ULEA UR12, UR9, UR43, 0xd ;  /* 0x0000002b090c7291 */ /* 0x000fe2000f8e683f */
[----:B------:R-:W-:Y:S01]  /*23d0*/  UMOV UR7, 0x40000040 ;  /* 0x4000004000077882 */ /* 0x000fe20000000000 */
[----:B------:R-:W-:Y:S02]  /*23e0*/  UMOV UR5, 0x40000040 ;  /* 0x4000004000057882 */ /* 0x000fe40000000000 */
[----:B------:R-:W-:Y:S01]  /*23f0*/  UIADD3 UR14, UR12, 0x400, URZ ;  /* 0x000004000c0e7890 */ /* 0x000fe2000fffe03f */
[----:B------:R-:W-:Y:S02]  /*2400*/  UMOV UR6, UR13 ;  /* 0x0000000d00067c82 */ /* 0x000fe40008000000 */
[----:B------:R-:W-:Y:S02]  /*2410*/  UMOV UR4, UR12 ;  /* 0x0000000c00047c82 */ /* 0x000fe40008000000 */
[----:B------:R-:W-:Y:S01]  /*2420*/  HGMMA.64x64x8.F32.TF32 R56, gdesc[UR4], R56, gsb0 ;  /* 0x04e00000043879f0 */ /* 0x000fe20008002838 */
[----:B------:R-:W-:Y:S01]  /*2430*/  UMOV UR5, 0x40000040 ;  /* 0x4000004000057882 */ /* 0x000fe20000000000 */
[----:B------:R-:W-:Y:S01]  /*2440*/  UMOV UR4, UR14 ;  /* 0x0000000e00047c82 */ /* 0x000fe20008000000 */
[----:B------:R-:W-:Y:S01]  /*2450*/  UIADD3 UR14, UR12, 0x402, URZ ;  /* 0x000004020c0e7890 */ /* 0x000fe2000fffe03f */
[----:B------:R-:W-:-:S02]  /*2460*/  WARPGROUP.DEPBAR.LE gsb0, 0x0 ;  /* 0x00008000000079c5 */ /* 0x000fc40000010000 */
        /* <DEDUP_REMOVED lines=180> */
[----:B------:R-:W-:Y:S02]  /*2fb0*/  WARPGROUP.DEPBAR.LE gsb0, 0x0 ;  /* 0x00008000000079c5 */ /* 0x000fe40000010000 */
[----:B------:R-:W-:-:S06]  /*2fc0*/  WARPGROUP.ARRIVE ;  /* 0x00000000000079c5 */ /* 0x000fcc0000000000 */
[----:B------:R-:W-:Y:S01]  /*2fd0*/  HGMMA.64x64x8.F32.TF32 R24, gdesc[UR4], R24, gsb0 ;  /* 0x04e00000041879f0 */ /* 0x000fe20008002818 */
[----:B------:R-:W-:Y:S02]  /*2fe0*/  UIADD3 UR6, UR13, 0x606, URZ ;  /* 0x000006060d067890 */ /* 0x000fe4000fffe03f */
[----:B------:R-:W-:Y:S01]  /*2ff0*/  UIADD3 UR4, UR12, 0x1806, URZ ;  /* 0x000018060c047890 */ /* 0x000fe2000fffe03f */
[----:B------:R-:W-:Y:S01]  /*3000*/  UMOV UR7, 0x40000040 ;  /* 0x4000004000077882 */ /* 0x000fe20000000000 */
[----:B------:R-:W-:Y:S01]  /*3010*/  UMOV UR5, 0x40000040 ;  /* 0x4000004000057882 */ /* 0x000fe20000000000 */
[----:B------:R-:W-:Y:S01]  /*3020*/  UIADD3 UR12, UR12, 0x1c06, URZ ;  /* 0x00001c060c0c7890 */ /* 0x000fe2000fffe03f */
        /* <DEDUP_REMOVED lines=10> */
[----:B------:R-:W-:Y:S01]  /*30d0*/  BPT.TRAP 0x1 ;  /* 0x000000040000795c */ /* 0x000fe20000300000 */
.L_x_23:
[----:B------:R-:W-:Y:S01]  /*30e0*/  ULEA UR11, UR10, UR11, 0x3 ;  /* 0x0000000b0a0b7291 */ /* 0x000fe2000f8e183f */
[----:B------:R-:W-:-:S03]  /*30f0*/  ISETP.GT.U32.AND P1, PT, R18, 0x1, PT ;  /* 0x000000011200780c */ /* 0x000fc60003f24070 */
[----:B------:R-:W-:-:S04]  /*3100*/  UIADD3 UR11, UR11, 0x10, URZ ;  /* 0x000000100b0b7890 */ /* 0x000fc8000fffe03f */
[----:B------:R-:W-:-:S09]  /*3110*/  UPRMT UR11, URZ, 0x654, UR11 ;  /* 0x000006543f0b7896 */ /* 0x000fd2000800000b */
[----:B------:R-:W-:Y:S01]  /*3120*/  SYNCS.ARRIVE.TRANS64.RED.A1T0 RZ, [UR11], RZ ;  /* 0x000000ffffff79a7 */ /* 0x000fe2000810040b */
[----:B------:R-:W-:Y:S05]  /*3130*/  @P1 BRA `(.L_x_24) ;  /* 0x0000000000041947 */ /* 0x000fea0003800000 */
[----:B------:R-:W-:Y:S01]  /*3140*/  BPT.TRAP 0x1 ;  /* 0x000000040000795c */ /* 0x000fe20000300000 */
.L_x_24:
[----:B------:R-:W-:Y:S01]  /*3150*/  UIADD3 UR9, UR9, 0x1, URZ ;  /* 0x0000000109097890 */ /* 0x000fe2000fffe03f */
[C---:B------:R-:W-:Y:S01]  /*3160*/  ISETP.GT.AND P1, PT, R0.reuse, 0x1, PT ;  /* 0x000000010000780c */ /* 0x040fe20003f24270 */
[----:B------:R-:W-:Y:S01]  /*3170*/  UIADD3 UR10, UR10, 0x1, URZ ;  /* 0x000000010a0a7890 */ /* 0x000fe2000fffe03f */
[----:B------:R-:W-:Y:S01]  /*3180*/  VIADD R0, R0, 0xffffffff ;  /* 0xffffffff00007836 */ /* 0x000fe20000000000 */
[----:B------:R-:W-:Y:S02]  /*3190*/  UISETP.NE.AND UP0, UPT, UR9, 0x2, UPT ;  /* 0x000000020900788c */ /* 0x000fe4000bf05270 */
[----:B------:R-:W-:Y:S02]  /*31a0*/  UISETP.NE.AND UP1, UPT, UR10, 0x2, UPT ;  /* 0x000000020a00788c */ /* 0x000fe4000bf25270 */
[----:B------:R-:W-:Y:S02]  /*31b0*/  USEL UR4, URZ, 0x1, UP0 ;  /* 0x000000013f047887 */ /* 0x000fe40008000000 */
[----:B------:R-:W-:-:S02]  /*31c0*/  USEL UR9, UR9, URZ, UP0 ;  /* 0x0000003f09097287 */ /* 0x000fc40008000000 */
[----:B------:R-:W-:Y:S02]  /*31d0*/  USEL UR10, UR10, URZ, UP1 ;  /* 0x0000003f0a0a7287 */ /* 0x000fe40008800000 */
[----:B------:R-:W-:Y:S01]  /*31e0*/  LOP3.LUT R5, R5, UR4, RZ, 0x3c, !PT ;  /* 0x0000000405057c12 */ /* 0x000fe2000f8e3cff */
[----:B------:R-:W-:Y:S09]  /*31f0*/  @P1 BRA `(.L_x_25) ;  /* 0xfffffff000341947 */ /* 0x000ff2000383ffff */
.L_x_18:
[----:B01----:R-:W0:Y:S02]  /*3200*/  LDC R0, c[0x0][0x28c] ;  /* 0x0000a300ff007b82 */ /* 0x003e240000000800 */
[----:B0-----:R-:W-:-:S13]  /*3210*/  ISETP.GE.AND P1, PT, R0, 0x1, PT ;  /* 0x000000010000780c */ /* 0x001fda0003f26270 */
[----:B------:R-:W-:Y:S05]  /*3220*/  @!P1 BRA `(.L_x_26) ;  /* 0x0000000000389947 */ /* 0x000fea0003800000 */
[----:B------:R-:W-:Y:S05]  /*3230*/  @!P0 BRA `(.L_x_27) ;  /* 0x0000000000048947 */ /* 0x000fea0003800000 */
[----:B------:R-:W-:Y:S01]  /*3240*/  BPT.TRAP 0x1 ;  /* 0x000000040000795c */ /* 0x000fe20000300000 */
.L_x_27:
[----:B------:R-:W0:Y:S01]  /*3250*/  S2UR UR6, SR_CgaCtaId ;  /* 0x00000000000679c3 */ /* 0x000e220000008800 */
[----:B------:R-:W-:Y:S01]  /*3260*/  UIADD3 UR4, UR42, UR40, URZ ;  /* 0x000000282a047290 */ /* 0x000fe2000fffe03f */
[----:B------:R-:W-:Y:S01]  /*3270*/  ISETP.GT.U32.AND P0, PT, R18, 0x1, PT ;  /* 0x000000011200780c */ /* 0x000fe20003f04070 */
[----:B------:R-:W-:Y:S02]  /*3280*/  UMOV UR5, 0x400 ;  /* 0x0000040000057882 */ /* 0x000fe40000000000 */
[----:B------:R-:W-:-:S04]  /*3290*/  USHF.L.U32 UR4, UR4, 0x3, URZ ;  /* 0x0000000304047899 */ /* 0x000fc8000800063f */
[----:B------:R-:W-:Y:S02]  /*32a0*/  ULOP3.LUT UR4, UR4, 0x8, URZ, 0xc0, !UPT ;  /* 0x0000000804047892 */ /* 0x000fe4000f8ec03f */
[----:B0-----:R-:W-:-:S04]  /*32b0*/  ULEA UR5, UR6, UR5, 0x18 ;  /* 0x0000000506057291 */ /* 0x001fc8000f8ec03f */
[----:B------:R-:W-:-:S04]  /*32c0*/  UIADD3 UR4, UR5, 0x10, UR4 ;  /* 0x0000001005047890 */ /* 0x000fc8000fffe004 */
[----:B------:R-:W-:-:S09]  /*32d0*/  UPRMT UR4, URZ, 0x654, UR4 ;  /* 0x000006543f047896 */ /* 0x000fd20008000004 */
[----:B------:R-:W-:Y:S01]  /*32e0*/  SYNCS.ARRIVE.TRANS64.RED.A1T0 RZ, [UR4], RZ ;  /* 0x000000ffffff79a7 */ /* 0x000fe20008100404 */
[----:B------:R-:W-:Y:S05]  /*32f0*/  @P0 BRA `(.L_x_26) ;  /* 0x0000000000040947 */ /* 0x000fea0003800000 */
[----:B------:R-:W-:Y:S01]  /*3300*/  BPT.TRAP 0x1 ;  /* 0x000000040000795c */ /* 0x000fe20000300000 */
.L_x_26:
[----:B------:R-:W-:Y:S01]  /*3310*/  IMAD.SHL.U32 R101, R101, 0x40, RZ ;  /* 0x0000004065657824 */ /* 0x000fe200078e00ff */
[----:B------:R-:W-:Y:S01]  /*3320*/  ULDC UR6, c[0x0][0x288] ;  /* 0x0000a20000067ab9 */ /* 0x000fe20000000800 */
[----:B------:R-:W-:Y:S01]  /*3330*/  SHF.R.S32.HI R21, RZ, 0x1f, R19 ;  /* 0x0000001fff157819 */ /* 0x000fe20000011413 */
[----:B------:R-:W-:Y:S01]  /*3340*/  IMAD.SHL.U32 R3, R111, 0x100, RZ ;  /* 0x000001006f037824 */ /* 0x000fe200078e00ff */
[----:B------:R-:W-:Y:S01]  /*3350*/  ULDC.64 UR4, c[0x0][0x5d0] ;  /* 0x0001740000047ab9 */ /* 0x000fe20000000a00 */
[----:B------:R-:W-:Y:S01]  /*3360*/  LOP3.LUT R10, R101, 0x6, R96, 0xf8, !PT ;  /* 0x00000006650a7812 */ /* 0x000fe200078ef860 */
[----:B------:R-:W-:Y:S01]  /*3370*/  IMAD.WIDE R110, R111, 0x100, R22 ;  /* 0x000001006f6e7825 */ /* 0x000fe200078e0216 */
[----:B------:R-:W-:Y:S01]  /*3380*/  ISETP.GE.AND P0, PT, R101, UR6, PT ;  /* 0x0000000665007c0c */ /* 0x000fe2000bf06270 */
[----:B------:R-:W-:Y:S01]  /*3390*/  ULDC UR6, c[0x0][0x284] ;  /* 0x0000a10000067ab9 */ /* 0x000fe20000000800 */
[----:B------:R-:W-:Y:S01]  /*33a0*/  SHF.R.S32.HI R11, RZ, 0x1f, R10 ;  /* 0x0000001fff0b7819 */ /* 0x000fe2000001140a */
[----:B------:R-:W-:Y:S01]  /*33b0*/  IMAD R0, R21, UR4, RZ ;  /* 0x0000000415007c24 */ /* 0x000fe2000f8e02ff */
[----:B------:R-:W-:-:S03]  /*33c0*/  ISETP.GE.OR P0, PT, R3, UR6, P0 ;  /* 0x0000000603007c0c */ /* 0x000fc60008706670 */
[C---:B------:R-:W-:Y:S02]  /*33d0*/  IMAD R7, R19.reuse, UR5, R0 ;  /* 0x0000000513077c24 */ /* 0x040fe4000f8e0200 */
[----:B------:R-:W-:Y:S01]  /*33e0*/  IMAD.WIDE.U32 R4, R19, UR4, R10 ;  /* 0x0000000413047c25 */ /* 0x000fe2000f8e000a */
[----:B------:R-:W-:-:S03]  /*33f0*/  ULDC.64 UR4, c[0x0][0x5c8] ;  /* 0x0001720000047ab9 */ /* 0x000fc60000000a00 */
[----:B------:R-:W-:Y:S02]  /*3400*/  IMAD R9, R111, UR4, RZ ;  /* 0x000000046f097c24 */ /* 0x000fe4000f8e02ff */
[----:B------:R-:W-:Y:S02]  /*3410*/  IMAD.IADD R5, R5, 0x1, R7 ;  /* 0x0000000105057824 */ /* 0x000fe400078e0207 */
[C---:B------:R-:W-:Y:S02]  /*3420*/  IMAD R9, R110.reuse, UR5, R9 ;  /* 0x000000056e097c24 */ /* 0x040fe4000f8e0209 */
[----:B------:R-:W-:-:S04]  /*3430*/  IMAD.WIDE.U32 R112, R110, UR4, R4 ;  /* 0x000000046e707c25 */ /* 0x000fc8000f8e0004 */
[----:B------:R-:W-:Y:S01]  /*3440*/  IMAD.MOV.U32 R0, RZ, RZ, -0x1 ;  /* 0xffffffffff007424 */ /* 0x000fe200078e00ff */
[----:B------:R-:W-:Y:S06]  /*3450*/  @P0 BRA `(.L_x_28) ;  /* 0x00000048002c0947 */ /* 0x000fec0003800000 */
[----:B-----5:R-:W-:Y:S01]  /*3460*/  FSETP.NEU.AND P1, PT, R89, RZ, PT ;  /* 0x000000ff5900720b */ /* 0x020fe20003f2d000 */
[----:B------:R-:W-:Y:S01]  /*3470*/  IMAD.IADD R4, R95, 0x1, -R101 ;  /* 0x000000015f047824 */ /* 0x000fe200078e0a65 */
[----:B------:R-:W-:Y:S01]  /*3480*/  BSSY B0, `(.L_x_28) ;  /* 0x0000488000007945 */ /* 0x000fe20003800000 */
[----:B------:R-:W-:Y:S02]  /*3490*/  IMAD.IADD R3, R100, 0x1, -R3 ;  /* 0x0000000164037824 */ /* 0x000fe400078e0a03 */
[----:B------:R-:W-:Y:S01]  /*34a0*/  IMAD.IADD R115, R113, 0x1, R9 ;  /* 0x0000000171737824 */ /* 0x000fe200078e0209 */
[----:B------:R-:W-:-:S04]  /*34b0*/  ISETP.GT.AND P6, PT, R4, RZ, PT ;  /* 0x000000ff0400720c */ /* 0x000fc80003fc4270 */
[----:B------:R-:W-:-:S03]  /*34c0*/  ISETP.GT.AND P0, PT, R3, RZ, P6 ;  /* 0x000000ff0300720c */ /* 0x000fc60003704270 */
[----:B------:R-:W-:Y:S10]  /*34d0*/  @!P1 BRA `(.L_x_29) ;  /* 0x0000003000949947 */ /* 0x000ff40003800000 */
[----:B------:R-:W0:Y:S01]  /*34e0*/  LDC.64 R14, c[0x0][0x5b8] ;  /* 0x00016e00ff0e7b82 */ /* 0x000e220000000a00 */
[----:B------:R-:W-:-:S07]  /*34f0*/  ULDC.64 UR4, c[0x0][0x5c0] ;  /* 0x0001700000047ab9 */ /* 0x000fce0000000a00 */
[----:B------:R-:W1:Y:S08]  /*3500*/  LDC.64 R106, c[0x0][0x5b0] ;  /* 0x00016c00ff6a7b82 */ /* 0x000e700000000a00 */
[----:B------:R-:W2:Y:S01]  /*3510*/  LDC.64 R12, c[0x0][0x5a8] ;  /* 0x00016a00ff0c7b82 */ /* 0x000ea20000000a00 */
[-C--:B0-----:R-:W-:Y:S02]  /*3520*/  IMAD R6, R21, R14.reuse, RZ ;  /* 0x0000000e15067224 */ /* 0x081fe400078e02ff */
[----:B------:R-:W-:-:S04]  /*3530*/  IMAD.WIDE.U32 R102, R19, R14, R10 ;  /* 0x0000000e13667225 */ /* 0x000fc800078e000a */
[----:B------:R-:W-:Y:S02]  /*3540*/  IMAD R123, R19, R15, R6 ;  /* 0x0000000f137b7224 */ /* 0x000fe400078e0206 */
[-C--:B-1----:R-:W-:Y:S02]  /*3550*/  IMAD R5, R111, R106.reuse, RZ ;  /* 0x0000006a6f057224 */ /* 0x082fe400078e02ff */
[----:B------:R-:W-:Y:S02]  /*3560*/  IMAD.IADD R105, R103, 0x1, R123 ;  /* 0x0000000167697824 */ /* 0x000fe400078e027b */
[----:B------:R-:W-:Y:S02]  /*3570*/  IMAD.MOV.U32 R104, RZ, RZ, R102 ;  /* 0x000000ffff687224 */ /* 0x000fe400078e0066 */
[C---:B------:R-:W-:Y:S02]  /*3580*/  IMAD R101, R110.reuse, R107, R5 ;  /* 0x0000006b6e657224 */ /* 0x040fe400078e0205 */
[----:B------:R-:W-:-:S04]  /*3590*/  IMAD.WIDE.U32 R6, R110, R106, R104 ;  /* 0x0000006a6e067225 */ /* 0x000fc800078e0068 */
[----:B------:R-:W-:Y:S01]  /*35a0*/  IMAD.IADD R5, R7, 0x1, R101 ;  /* 0x0000000107057824 */ /* 0x000fe200078e0265 */
[----:B--2---:R-:W-:-:S04]  /*35b0*/  LEA R8, P1, R6, R12, 0x2 ;  /* 0x0000000c06087211 */ /* 0x004fc800078210ff */
[----:B------:R-:W-:-:S05]  /*35c0*/  LEA.HI.X R9, R6, R13, R5, 0x2, P1 ;  /* 0x0000000d06097211 */ /* 0x000fca00008f1405 */
[----:B------:R-:W2:Y:S01]  /*35d0*/  @P0 LDG.E.LTC128B R5, desc[UR44][R8.64] ;  /* 0x0000002c08050981 */ /* 0x000ea2000c1e1920 */
[----:B------:R-:W-:Y:S01]  /*35e0*/  LEA R20, P1, R112, UR4, 0x2 ;  /* 0x0000000470147c11 */ /* 0x000fe2000f8210ff */
[-C--:B------:R-:W-:Y:S01]  /*35f0*/  IMAD.WIDE.U32 R6, R110, R106.reuse, R10 ;  /* 0x0000006a6e067225 */ /* 0x080fe200078e000a */
[----:B------:R-:W-:Y:S01]  /*3600*/  ISETP.GT.AND P4, PT, R4, 0x1, PT ;  /* 0x000000010400780c */ /* 0x000fe20003f84270 */
[----:B------:R-:W-:Y:S01]  /*3610*/  BSSY B1, `(.L_x_30) ;  /* 0x0000013000017945 */ /* 0x000fe20003800000 */
[----:B------:R-:W-:Y:S01]  /*3620*/  LEA.HI.X R21, R112, UR5, R115, 0x2, P1 ;  /* 0x0000000570157c11 */ /* 0x000fe200088f1473 */
[----:B------:R-:W-:Y:S01]  /*3630*/  IMAD.IADD R7, R101, 0x1, R7 ;  /* 0x0000000165077824 */ /* 0x000fe200078e0207 */
[----:B------:R-:W-:Y:S01]  /*3640*/  ISETP.GT.AND P1, PT, R3, RZ, P4 ;  /* 0x000000ff0300720c */ /* 0x000fe20002724270 */
[C---:B------:R-:W-:Y:S01]  /*3650*/  IMAD.SHL.U32 R112, R106.reuse, 0x8, RZ ;  /* 0x000000086a707824 */ /* 0x040fe200078e00ff */
[----:B------:R-:W-:Y:S02]  /*3660*/  SHF.L.U64.HI R113, R106, 0x3, R107 ;  /* 0x000000036a717819 */ /* 0x000fe4000001026b */
[----:B------:R-:W-:Y:S01]  /*3670*/  P2R R117, PR, RZ, 0x10 ;  /* 0x00000010ff757803 */ /* 0x000fe20000000000 */
[----:B------:R-:W-:Y:S01]  /*3680*/  IMAD.WIDE.U32 R114, R110, R106, R112 ;  /* 0x0000006a6e727225 */ /* 0x000fe200078e0070 */
[----:B--2---:R-:W-:-:S05]  /*3690*/  LOP3.LUT R108, R5, 0xffffe000, RZ, 0xc0, !PT ;  /* 0xffffe000056c7812 */ /* 0x004fca00078ec0ff */
[----:B------:R-:W-:Y:S01]  /*36a0*/  FMUL R15, R108, R89 ;  /* 0x000000596c0f7220 */ /* 0x000fe20000400000 */
[----:B------:R-:W-:-:S04]  /*36b0*/  IMAD.WIDE.U32 R108, R19, R14, R6 ;  /* 0x0000000e136c7225 */ /* 0x000fc800078e0006 */
[----:B------:R-:W-:Y:S01]  /*36c0*/  FFMA R15, R56, R88, R15 ;  /* 0x00000058380f7223 */ /* 0x000fe2000000000f */
[----:B------:R-:W-:Y:S01]  /*36d0*/  IMAD.IADD R7, R123, 0x1, R109 ;  /* 0x000000017b077824 */ /* 0x000fe200078e026d */
[----:B------:R-:W-:-:S03]  /*36e0*/  LEA R6, P2, R108, R12, 0x2 ;  /* 0x0000000c6c067211 */ /* 0x000fc600078410ff */
[----:B------:R-:W-:Y:S02]  /*36f0*/  F2FP.TF32.F32.PACK_B R15, R15 ;  /* 0x0000000fff0f723e */ /* 0x000fe400024050ff */
[----:B------:R-:W-:-:S03]  /*3700*/  LEA.HI.X R7, R108, R13, R7, 0x2, P2 ;  /* 0x0000000d6c077211 */ /* 0x000fc600010f1407 */
[----:B------:R0:W-:Y:S01]  /*3710*/  @P0 STG.E desc[UR44][R20.64], R15 ;  /* 0x0000000f14000986 */ /* 0x0001e2000c10192c */
[----:B------:R-:W-:Y:S05]  /*3720*/  @!P1 BRA `(.L_x_31) ;  /* 0x0000000000049947 */ /* 0x000fea0003800000 */
[----:B------:R1:W5:Y:S02]  /*3730*/  LDG.E.LTC128B R5, desc[UR44][R6.64+0x4] ;  /* 0x0000042c06057981 */ /* 0x000364000c1e1920 */
.L_x_31:
[----:B------:R-:W-:Y:S05]  /*3740*/  BSYNC B1 ;  /* 0x0000000000017941 */ /* 0x000fea0003800000 */
.L_x_30:
[----:B-----5:R-:W-:Y:S01]  /*3750*/  LOP3.LUT R8, R5, 0xffffe000, RZ, 0xc0, !PT ;  /* 0xffffe00005087812 */ /* 0x020fe200078ec0ff */
[----:B0-----:R-:W-:Y:S01]  /*3760*/  IMAD.IADD R15, R101, 0x1, R115 ;  /* 0x00000001650f7824 */ /* 0x001fe200078e0273 */
[----:B------:R-:W-:Y:S01]  /*3770*/  IADD3 R9, P2, R102, R114, RZ ;  /* 0x0000007266097210 */ /* 0x000fe20007f5e0ff */
[----:B------:R-:W-:Y:S01]  /*3780*/  IMAD.MOV.U32 R101, RZ, RZ, R5 ;  /* 0x000000ffff657224 */ /* 0x000fe200078e0005 */
[----:B------:R-:W-:Y:S01]  /*3790*/  ISETP.GT.AND P0, PT, R3, 0x8, P6 ;  /* 0x000000080300780c */ /* 0x000fe20003704270 */
[----:B------:R-:W-:Y:S02]  /*37a0*/  FMUL R8, R8, R89 ;  /* 0x0000005908087220 */ /* 0x000fe40000400000 */
[----:B------:R-:W-:Y:S02]  /*37b0*/  IMAD.X R56, R15, 0x1, R105, P2 ;  /* 0x000000010f387824 */ /* 0x000fe400010e0669 */
[----:B------:R-:W-:Y:S01]  /*37c0*/  FFMA R57, R57, R88, R8 ;  /* 0x0000005839397223 */ /* 0x000fe20000000008 */
[----:B------:R-:W-:-:S04]  /*37d0*/  LEA R8, P2, R9, R12, 0x2 ;  /* 0x0000000c09087211 */ /* 0x000fc800078410ff */
[----:B------:R-:W-:Y:S02]  /*37e0*/  F2FP.TF32.F32.PACK_B R57, R57 ;  /* 0x00000039ff39723e */ /* 0x000fe400024050ff */
[----:B------:R-:W-:-:S03]  /*37f0*/  LEA.HI.X R9, R9, R13, R56, 0x2, P2 ;  /* 0x0000000d09097211 */ /* 0x000fc600010f1438 */
[----:B------:R0:W-:Y:S04]  /*3800*/  @P1 STG.E desc[UR44][R20.64+0x4], R57 ;  /* 0x0000043914001986 */ /* 0x0001e8000c10192c */
[----:B------:R-:W2:Y:S01]  /*3810*/  @P0 LDG.E.LTC128B R101, desc[UR44][R8.64] ;  /* 0x0000002c08650981 */ /* 0x000ea2000c1e1920 */
[----:B------:R-:W-:Y:S01]  /*3820*/  IADD3 R114, P1, R10, R114, RZ ;  /* 0x000000720a727210 */ /* 0x000fe20007f3e0ff */
[C---:B------:R-:W-:Y:S01]  /*3830*/  IMAD.SHL.U32 R119, R90.reuse, 0x4, RZ ;  /* 0x000000045a777824 */ /* 0x040fe200078e00ff */
[----:B------:R-:W-:Y:S01]  /*3840*/  SHF.L.U64.HI R121, R90, 0x2, R93 ;  /* 0x000000025a797819 */ /* 0x000fe2000001025d */
[----:B------:R-:W-:Y:S02]  /*3850*/  BSSY B1, `(.L_x_32) ;  /* 0x0000010000017945 */ /* 0x000fe40003800000 */
[----:B------:R-:W-:Y:S01]  /*3860*/  IMAD.X R115, R11, 0x1, R15, P1 ;  /* 0x000000010b737824 */ /* 0x000fe200008e060f */
[----:B------:R-:W-:-:S02]  /*3870*/  IADD3 R108, P2, R119, R20, RZ ;  /* 0x00000014776c7210 */ /* 0x000fc40007f5e0ff */
[----:B------:R-:W-:Y:S01]  /*3880*/  ISETP.GT.AND P1, PT, R3, 0x8, P4 ;  /* 0x000000080300780c */ /* 0x000fe20002724270 */
[----:B------:R-:W-:-:S04]  /*3890*/  IMAD.WIDE.U32 R114, R19, R14, R114 ;  /* 0x0000000e13727225 */ /* 0x000fc800078e0072 */
[----:B------:R-:W-:Y:S01]  /*38a0*/  IMAD.X R109, R121, 0x1, R21, P2 ;  /* 0x00000001796d7824 */ /* 0x000fe200010e0615 */
[----:B--2---:R-:W-:-:S05]  /*38b0*/  LOP3.LUT R56, R101, 0xffffe000, RZ, 0xc0, !PT ;  /* 0xffffe00065387812 */ /* 0x004fca00078ec0ff */
[----:B------:R-:W-:Y:S01]  /*38c0*/  FMUL R5, R56, R89 ;  /* 0x0000005938057220 */ /* 0x000fe20000400000 */
[----:B------:R-:W-:-:S03]  /*38d0*/  LEA R56, P3, R114, R12, 0x2 ;  /* 0x0000000c72387211 */ /* 0x000fc600078610ff */
[----:B------:R-:W-:Y:S01]  /*38e0*/  FFMA R15, R58, R88, R5 ;  /* 0x000000583a0f7223 */ /* 0x000fe20000000005 */
[----:B------:R-:W-:-:S04]  /*38f0*/  IMAD.IADD R5, R123, 0x1, R115 ;  /* 0x000000017b057824 */ /* 0x000fc800078e0273 */
[----:B------:R-:W-:Y:S02]  /*3900*/  F2FP.TF32.F32.PACK_B R15, R15 ;  /* 0x0000000fff0f723e */ /* 0x000fe400024050ff */
[----:B0-----:R-:W-:-:S03]  /*3910*/  LEA.HI.X R57, R114, R13, R5, 0x2, P3 ;  /* 0x0000000d72397211 */ /* 0x001fc600018f1405 */
[----:B------:R0:W-:Y:S01]  /*3920*/  @P0 STG.E desc[UR44][R108.64], R15 ;  /* 0x0000000f6c000986 */ /* 0x0001e2000c10192c */
[----:B------:R-:W-:Y:S05]  /*3930*/  @!P1 BRA `(.L_x_33) ;  /* 0x0000000000049947 */ /* 0x000fea0003800000 */
[----:B------:R2:W5:Y:S02]  /*3940*/  LDG.E.LTC128B R101, desc[UR44][R56.64+0x4] ;  /* 0x0000042c38657981 */ /* 0x000564000c1e1920 */
.L_x_33:
[----:B------:R-:W-:Y:S05]  /*3950*/  BSYNC B1 ;  /* 0x0000000000017941 */ /* 0x000fea0003800000 */
.L_x_32:
[----:B-----5:R-:W-:Y:S01]  /*3960*/  LOP3.LUT R8, R101, 0xffffe000, RZ, 0xc0, !PT ;  /* 0xffffe00065087812 */ /* 0x020fe200078ec0ff */
[----:B------:R-:W-:Y:S01]  /*3970*/  IMAD.MOV.U32 R58, RZ, RZ, R108 ;  /* 0x000000ffff3a7224 */ /* 0x000fe200078e006c */
[----:B------:R-:W-:Y:S01]  /*3980*/  ISETP.GT.AND P4, PT, R4, 0x8, PT ;  /* 0x000000080400780c */ /* 0x000fe20003f84270 */
[----:B------:R-:W-:Y:S01]  /*3990*/  BSSY B1, `(.L_x_34) ;  /* 0x000000b000017945 */ /* 0x000fe20003800000 */
[----:B0-----:R-:W-:Y:S02]  /*39a0*/  IMAD.SHL.U32 R15, R91, 0x4, RZ ;  /* 0x000000045b0f7824 */ /* 0x001fe400078e00ff */
[----:B------:R-:W-:Y:S01]  /*39b0*/  FMUL R8, R8, R89 ;  /* 0x0000005908087220 */ /* 0x000fe20000400000 */
[----:B------:R-:W-:Y:S02]  /*39c0*/  ISETP.GT.AND P0, PT, R3, RZ, P4 ;  /* 0x000000ff0300720c */ /* 0x000fe40002704270 */
[----:B------:R-:W-:Y:S01]  /*39d0*/  P2R R118, PR, RZ, 0x10 ;  /* 0x00000010ff767803 */ /* 0x000fe20000000000 */
[----:B------:R-:W-:Y:S01]  /*39e0*/  FFMA R5, R59, R88, R8 ;  /* 0x000000583b057223 */ /* 0x000fe20000000008 */
[----:B------:R-:W-:-:S04]  /*39f0*/  IMAD.MOV.U32 R59, RZ, RZ, R109 ;  /* 0x000000ffff3b7224 */ /* 0x000fc800078e006d */
[----:B------:R-:W-:-:S05]  /*3a00*/  F2FP.TF32.F32.PACK_B R5, R5 ;  /* 0x00000005ff05723e */ /* 0x000fca00024050ff */
[----:B------:R0:W-:Y:S01]  /*3a10*/  @P1 STG.E desc[UR44][R58.64+0x4], R5 ;  /* 0x000004053a001986 */ /* 0x0001e2000c10192c */
[----:B------:R-:W-:Y:S05]  /*3a20*/  @!P0 BRA `(.L_x_35) ;  /* 0x0000000000048947 */ /* 0x000fea0003800000 */
[----:B------:R3:W5:Y:S02]  /*3a30*/  LDG.E.LTC128B R101, desc[UR44][R6.64+0x20] ;  /* 0x0000202c06657981 */ /* 0x000764000c1e1920 */
.L_x_35:
[----:B------:R-:W-:Y:S05]  /*3a40*/  BSYNC B1 ;  /* 0x0000000000017941 */ /* 0x000fea0003800000 */
.L_x_34:
[----:B-----5:R-:W-:Y:S01]  /*3a50*/  LOP3.LUT R114, R101, 0xffffe000, RZ, 0xc0, !PT ;  /* 0xffffe00065727812 */ /* 0x020fe200078ec0ff */
[----:B------:R-:W-:Y:S01]  /*3a60*/  BSSY B1, `(.L_x_36) ;  /* 0x000000d000017945 */ /* 0x000fe20003800000 */
[----:B0-----:R-:W-:Y:S02]  /*3a70*/  SHF.L.U64.HI R5, R91, 0x2, R92 ;  /* 0x000000025b057819 */ /* 0x001fe4000001025c */
[----:B------:R-:W-:Y:S01]  /*3a80*/  IADD3 R8, P1, P2, R15, R20, R119 ;  /* 0x000000140f087210 */ /* 0x000fe20007a3e077 */
[----:B------:R-:W-:Y:S01]  /*3a90*/  FMUL R115, R114, R89 ;  /* 0x0000005972737220 */ /* 0x000fe20000400000 */
[----:B------:R-:W-:Y:S02]  /*3aa0*/  ISETP.GT.AND P3, PT, R4, 0x9, PT ;  /* 0x000000090400780c */ /* 0x000fe40003f64270 */
[----:B------:R-:W-:Y:S01]  /*3ab0*/  IADD3.X R9, R5, R21, R121, P1, P2 ;  /* 0x0000001505097210 */ /* 0x000fe20000fe4479 */
[----:B------:R-:W-:Y:S01]  /*3ac0*/  FFMA R115, R60, R88, R115 ;  /* 0x000000583c737223 */ /* 0x000fe20000000073 */
[----:B------:R-:W-:-:S02]  /*3ad0*/  ISETP.GT.AND P1, PT, R3, RZ, P3 ;  /* 0x000000ff0300720c */ /* 0x000fc40001f24270 */
[----:B------:R-:W-:Y:S02]  /*3ae0*/  P2R R114, PR, RZ, 0x8 ;  /* 0x00000008ff727803 */ /* 0x000fe40000000000 */
[----:B------:R-:W-:-:S05]  /*3af0*/  F2FP.TF32.F32.PACK_B R115, R115 ;  /* 0x00000073ff73723e */ /* 0x000fca00024050ff */
[----:B------:R0:W-:Y:S04]  /*3b00*/  @P0 STG.E desc[UR44][R20.64+0x20], R115 ;  /* 0x0000207314000986 */ /* 0x0001e8000c10192c */
[----:B------:R-:W-:Y:S05]  /*3b10*/  @!P1 BRA `(.L_x_37) ;  /* 0x0000000000049947 */ /* 0x000fea0003800000 */
[----:B------:R4:W5:Y:S02]  /*3b20*/  LDG.E.LTC128B R101, desc[UR44][R6.64+0x24] ;  /* 0x0000242c06657981 */ /* 0x000964000c1e1920 */
.L_x_37:
[----:B------:R-:W-:Y:S05]  /*3b30*/  BSYNC B1 ;  /* 0x0000000000017941 */ /* 0x000fea0003800000 */
.L_x_36:
[----:B-----5:R-:W-:Y:S01]  /*3b40*/  LOP3.LUT R60, R101, 0xffffe000, RZ, 0xc0, !PT ;  /* 0xffffe000653c7812 */ /* 0x020fe200078ec0ff */
[----:B------:R-:W-:Y:S01]  /*3b50*/  BSSY B1, `(.L_x_38) ;  /* 0x0000008000017945 */ /* 0x000fe20003800000 */
[----:B------:R-:W-:-:S03]  /*3b60*/  ISETP.GT.AND P0, PT, R3, 0x8, P4 ;  /* 0x000000080300780c */ /* 0x000fc60002704270 */
[----:B------:R-:W-:-:S04]  /*3b70*/  FMUL R60, R60, R89 ;  /* 0x000000593c3c7220 */ /* 0x000fc80000400000 */
[----:B------:R-:W-:-:S05]  /*3b80*/  FFMA R61, R61, R88, R60 ;  /* 0x000000583d3d7223 */ /* 0x000fca000000003c */
[----:B------:R-:W-:-:S05]  /*3b90*/  F2FP.TF32.F32.PACK_B R61, R61 ;  /* 0x0000003dff3d723e */ /* 0x000fca00024050ff */
[----:B------:R0:W-:Y:S01]  /*3ba0*/  @P1 STG.E desc[UR44][R20.64+0x24], R61 ;  /* 0x0000243d14001986 */ /* 0x0001e2000c10192c */
[----:B------:R-:W-:Y:S05]  /*3bb0*/  @!P0 BRA `(.L_x_39) ;  /* 0x0000000000048947 */ /* 0x000fea0003800000 */
[----:B------:R0:W5:Y:S02]  /*3bc0*/  LDG.E.LTC128B R101, desc[UR44][R56.64+0x20] ;  /* 0x0000202c38657981 */ /* 0x000164000c1e1920 */
.L_x_39:
[----:B------:R-:W-:Y:S05]  /*3bd0*/  BSYNC B1 ;  /* 0x0000000000017941 */ /* 0x000fea0003800000 */
.L_x_38:
[----:B-----5:R-:W-:Y:S01]  /*3be0*/  LOP3.LUT R60, R101, 0xffffe000, RZ, 0xc0, !PT ;  /* 0xffffe000653c7812 */ /* 0x020fe200078ec0ff */
[----:B------:R-:W-:Y:S01]  /*3bf0*/  BSSY B1, `(.L_x_40) ;  /* 0x0000008000017945 */ /* 0x000fe20003800000 */
[----:B------:R-:W-:-:S03]  /*3c00*/  ISETP.GT.AND P1, PT, R3, 0x8, P3 ;  /* 0x000000080300780c */ /* 0x000fc60001f24270 */
[----:B0-----:R-:W-:-:S04]  /*3c10*/  FMUL R61, R60, R89 ;  /* 0x000000593c3d7220 */ /* 0x001fc80000400000 */
[----:B------:R-:W-:-:S05]  /*3c20*/  FFMA R61, R62, R88, R61 ;  /* 0x000000583e3d7223 */ /* 0x000fca000000003d */
[----:B------:R-:W-:-:S05]  /*3c30*/  F2FP.TF32.F32.PACK_B R61, R61 ;  /* 0x0000003dff3d723e */ /* 0x000fca00024050ff */
[----:B------:R0:W-:Y:S01]  /*3c40*/  @P0 STG.E desc[UR44][R58.64+0x20], R61 ;  /* 0x0000203d3a000986 */ /* 0x0001e2000c10192c */
[----:B------:R-:W-:Y:S05]  /*3c50*/  @!P1 BRA `(.L_x_41) ;  /* 0x0000000000049947 */ /* 0x000fea0003800000 */
[----:B------:R0:W5:Y:S02]  /*3c60*/  LDG.E.LTC128B R101, desc[UR44][R56.64+0x24] ;  /* 0x0000242c38657981 */ /* 0x000164000c1e1920 */
.L_x_41:
[----:B------:R-:W-:Y:S05]  /*3c70*/  BSYNC B1 ;  /* 0x0000000000017941 */ /* 0x000fea0003800000 */
.L_x_40:
[----:B-----5:R-:W-:Y:S01]  /*3c80*/  LOP3.LUT R60, R101, 0xffffe000, RZ, 0xc0, !PT ;  /* 0xffffe000653c7812 */ /* 0x020fe200078ec0ff */
[----:B------:R-:W-:Y:S01]  /*3c90*/  BSSY B1, `(.L_x_42) ;  /* 0x000000c000017945 */ /* 0x000fe20003800000 */
[----:B------:R-:W-:Y:S02]  /*3ca0*/  IADD3 R121, P0, R110, 0x80, RZ ;  /* 0x000000806e797810 */ /* 0x000fe40007f1e0ff */
[----:B------:R-:W-:Y:S01]  /*3cb0*/  ISETP.GT.AND P2, PT, R4, 0x10, PT ;  /* 0x000000100400780c */ /* 0x000fe20003f44270 */
[----:B------:R-:W-:Y:S02]  /*3cc0*/  FMUL R60, R60, R89 ;  /* 0x000000593c3c7220 */ /* 0x000fe40000400000 */
[----:B------:R-:W-:Y:S01]  /*3cd0*/  IMAD.X R111, RZ, RZ, R111, P0 ;  /* 0x000000ffff6f7224 */ /* 0x000fe200000e066f */
[----:B------:R-:W-:Y:S01]  /*3ce0*/  ISETP.GT.AND P0, PT, R3, RZ, P2 ;  /* 0x000000ff0300720c */ /* 0x000fe20001704270 */
[----:B------:R-:W-:Y:S01]  /*3cf0*/  FFMA R63, R63, R88, R60 ;  /* 0x000000583f3f7223 */ /* 0x000fe2000000003c */
[----:B------:R-:W-:-:S04]  /*3d00*/  P2R R115, PR, RZ, 0x4 ;  /* 0x00000004ff737803 */ /* 0x000fc80000000000 */
[----:B------:R-:W-:-:S05]  /*3d10*/  F2FP.TF32.F32.PACK_B R63, R63 ;  /* 0x0000003fff3f723e */ /* 0x000fca00024050ff */
[----:B------:R0:W-:Y:S02]  /*3d20*/  @P1 STG.E desc[UR44][R58.64+0x24], R63 ;  /* 0x0000243f3a001986 */ /* 0x0001e4000c10192c */
[----:B------:R-:W-:Y:S05]  /*3d30*/  @!P0 BRA `(.L_x_43) ;  /* 0x0000000000048947 */ /* 0x000fea0003800000 */
[----:B------:R0:W5:Y:S02]  /*3d40*/  LDG.E.LTC128B R101, desc[UR44][R6.64+0x40] ;  /* 0x0000402c06657981 */ /* 0x000164000c1e1920 */
.L_x_43:
[----:B------:R-:W-:Y:S05]  /*3d50*/  BSYNC B1 ;  /* 0x0000000000017941 */ /* 0x000fea0003800000 */
.L_x_42:
[----:B-----5:R-:W-:Y:S01]  /*3d60*/  LOP3.LUT R60, R101, 0xffffe000, RZ, 0xc0, !PT ;  /* 0xffffe000653c7812 */ /* 0x020fe200078ec0ff */
[-C--:B------:R-:W-:Y:S01]  /*3d70*/  IMAD R62, R111, R106.reuse, RZ ;  /* 0x0000006a6f3e7224 */ /* 0x080fe200078e02ff */
[----:B------:R-:W-:Y:S01]  /*3d80*/  ISETP.GT.AND P1, PT, R4, 0x11, PT ;  /* 0x000000110400780c */ /* 0x000fe20003f24270 */
[----:B------:R-:W-:Y:S02]  /*3d90*/  BSSY B1, `(.L_x_44) ;  /* 0x0000020000017945 */ /* 0x000fe40003800000 */
[----:B0-----:R-:W-:Y:S01]  /*3da0*/  FMUL R61, R60, R89 ;  /* 0x000000593c3d7220 */ /* 0x001fe20000400000 */
[C---:B------:R-:W-:Y:S02]  /*3db0*/  IMAD R103, R121.reuse, R107, R62 ;  /* 0x0000006b79677224 */ /* 0x040fe400078e023e */
[----:B------:R-:W-:-:S04]  /*3dc0*/  IMAD.WIDE.U32 R62, R121, R106, R10 ;  /* 0x0000006a793e7225 */ /* 0x000fc800078e000a */
[----:B------:R-:W-:Y:S01]  /*3dd0*/  FFMA R119, R64, R88, R61 ;  /* 0x0000005840777223 */ /* 0x000fe2000000003d */
[----:B------:R-:W-:-:S04]  /*3de0*/  IMAD.IADD R63, R103, 0x1, R63 ;  /* 0x00000001673f7824 */ /* 0x000fc800078e023f */
[----:B------:R-:W-:Y:S01]  /*3df0*/  F2FP.TF32.F32.PACK_B R119, R119 ;  /* 0x00000077ff77723e */ /* 0x000fe200024050ff */
[----:B------:R-:W-:-:S04]  /*3e00*/  IMAD.WIDE.U32 R60, R121, R106, R104 ;  /* 0x0000006a793c7225 */ /* 0x000fc800078e0068 */
[----:B------:R0:W-:Y:S01]  /*3e10*/  @P0 STG.E desc[UR44][R20.64+0x40], R119 ;  /* 0x0000407714000986 */ /* 0x0001e2000c10192c */
[----:B------:R-:W-:Y:S01]  /*3e20*/  IMAD.WIDE.U32 R110, R19, R14, R62 ;  /* 0x0000000e136e7225 */ /* 0x000fe200078e003e */
[----:B------:R-:W-:-:S03]  /*3e30*/  LEA R62, P0, R60, R12, 0x2 ;  /* 0x0000000c3c3e7211 */ /* 0x000fc600078010ff */
[----:B------:R-:W-:Y:S02]  /*3e40*/  IMAD.IADD R61, R61, 0x1, R103 ;  /* 0x000000013d3d7824 */ /* 0x000fe400078e0267 */
[----:B------:R-:W-:-:S03]  /*3e50*/  IMAD.WIDE.U32 R106, R121, R106, R112 ;  /* 0x0000006a796a7225 */ /* 0x000fc600078e0070 */
[----:B------:R-:W-:Y:S01]  /*3e60*/  LEA.HI.X R63, R60, R13, R61, 0x2, P0 ;  /* 0x0000000d3c3f7211 */ /* 0x000fe200000f143d */
[----:B------:R-:W-:Y:S01]  /*3e70*/  IMAD.IADD R61, R123, 0x1, R111 ;  /* 0x000000017b3d7824 */ /* 0x000fe200078e026f */
[----:B------:R-:W-:Y:S01]  /*3e80*/  LEA R60, P0, R110, R12, 0x2 ;  /* 0x0000000c6e3c7211 */ /* 0x000fe200078010ff */
[----:B------:R-:W-:-:S03]  /*3e90*/  IMAD.IADD R103, R103, 0x1, R107 ;  /* 0x0000000167677824 */ /* 0x000fc600078e026b */
[----:B------:R-:W-:Y:S02]  /*3ea0*/  LEA.HI.X R61, R110, R13, R61, 0x2, P0 ;  /* 0x0000000d6e3d7211 */ /* 0x000fe400000f143d */
[----:B------:R-:W-:-:S05]  /*3eb0*/  IADD3 R64, P0, R102, R106, RZ ;  /* 0x0000006a66407210 */ /* 0x000fca0007f1e0ff */
[----:B------:R-:W-:Y:S01]  /*3ec0*/  IMAD.X R104, R103, 0x1, R105, P0 ;  /* 0x0000000167687824 */ /* 0x000fe200000e0669 */
[----:B------:R-:W-:-:S05]  /*3ed0*/  IADD3 R102, P0, R10, R106, RZ ;  /* 0x0000006a0a667210 */ /* 0x000fca0007f1e0ff */
[----:B------:R-:W-:Y:S01]  /*3ee0*/  IMAD.X R103, R11, 0x1, R103, P0 ;  /* 0x000000010b677824 */ /* 0x000fe200000e0667 */
[----:B------:R-:W-:Y:S01]  /*3ef0*/  LEA R10, P0, R64, R12, 0x2 ;  /* 0x0000000c400a7211 */ /* 0x000fe200078010ff */
[----:B------:R-:W-:-:S03]  /*3f00*/  IMAD.WIDE.U32 R102, R19, R14, R102 ;  /* 0x0000000e13667225 */ /* 0x000fc600078e0066 */
[----:B------:R-:W-:Y:S01]  /*3f10*/  LEA.HI.X R11, R64, R13, R104, 0x2, P0 ;  /* 0x0000000d400b7211 */ /* 0x000fe200000f1468 */
[----:B------:R-:W-:Y:S01]  /*3f20*/  IMAD.IADD R14, R123, 0x1, R103 ;  /* 0x000000017b0e7824 */ /* 0x000fe200078e0267 */
[----:B------:R-:W-:-:S04]  /*3f30*/  LEA R12, P0, R102, R12, 0x2 ;  /* 0x0000000c660c7211 */ /* 0x000fc800078010ff */
[----:B------:R-:W-:Y:S02]  /*3f40*/  LEA.HI.X R13, R102, R13, R14, 0x2, P0 ;  /* 0x0000000d660d7211 */ /* 0x000fe400000f140e */
[----:B------:R-:W-:Y:S02]  /*3f50*/  ISETP.GT.AND P0, PT, R3, RZ, P1 ;  /* 0x000000ff0300720c */ /* 0x000fe40000f04270 */
[----:B------:R-:W-:-:S11]  /*3f60*/  P2R R102, PR, RZ, 0x2 ;  /* 0x00000002ff667803 */ /* 0x000fd60000000000 */
[----:B0-----:R-:W-:Y:S05]  /*3f70*/  @!P0 BRA `(.L_x_45) ;  /* 0x0000000000048947 */ /* 0x001fea0003800000 */
[----:B------:R0:W5:Y:S02]  /*3f80*/  LDG.E.LTC128B R101, desc[UR44][R6.64+0x44] ;  /* 0x0000442c06657981 */ /* 0x000164000c1e1920 */
.L_x_45:
[----:B------:R-:W-:Y:S05]  /*3f90*/  BSYNC B1 ;  /* 0x0000000000017941 */ /* 0x000fea0003800000 */
.L_x_44:
[----:B-----5:R-:W-:Y:S01]  /*3fa0*/  LOP3.LUT R14, R101, 0xffffe000, RZ, 0xc0, !PT ;  /* 0xffffe000650e7812 */ /* 0x020fe200078ec0ff */
[----:B------:R-:W-:Y:S04]  /*3fb0*/  BSSY B1, `(.L_x_46) ;  /* 0x0000008000017945 */ /* 0x000fe80003800000 */
[----:B------:R-:W-:-:S04]  /*3fc0*/  FMUL R14, R14, R89 ;  /* 0x000000590e0e7220 */ /* 0x000fc80000400000 */
[----:B------:R-:W-:-:S05]  /*3fd0*/  FFMA R65, R65, R88, R14 ;  /* 0x0000005841417223 */ /* 0x000fca000000000e */
[----:B------:R-:W-:-:S05]  /*3fe0*/  F2FP.TF32.F32.PACK_B R65, R65 ;  /* 0x00000041ff41723e */ /* 0x000fca00024050ff */
[----:B------:R0:W-:Y:S01]  /*3ff0*/  @P0 STG.E desc[UR44][R20.64+0x44], R65 ;  /* 0x0000444114000986 */ /* 0x0001e2000c10192c */
[----:B------:R-:W-:-:S13]  /*4000*/  ISETP.GT.AND P0, PT, R3, 0x8, P2 ;  /* 0x000000080300780c */ /* 0x000fda0001704270 */
[----:B0-----:R-:W-:Y:S05]  /*4010*/  @!P0 BRA `(.L_x_47) ;  /* 0x0000000000048947 */ /* 0x001fea0003800000 */
[----:B------:R0:W5:Y:S02]  /*4020*/  LDG.E.LTC128B R101, desc[UR44][R56.64+0x40] ;  /* 0x0000402c38657981 */ /* 0x000164000c1e1920 */
.L_x_47:
[----:B------:R-:W-:Y:S05]  /*4030*/  BSYNC B1 ;  /* 0x0000000000017941 */ /* 0x000fea0003800000 */
.L_x_46:
        /* <DEDUP_REMOVED lines=9> */
.L_x_49:
[----:B------:R-:W-:Y:S05]  /*40d0*/  BSYNC B1 ;  /* 0x0000000000017941 */ /* 0x000fea0003800000 */
.L_x_48:
[----:B-----5:R-:W-:Y:S01]  /*40e0*/  LOP3.LUT R14, R101, 0xffffe000, RZ, 0xc0, !PT ;  /* 0xffffe000650e7812 */ /* 0x020fe200078ec0ff */
[----:B------:R-:W-:Y:S01]  /*40f0*/  BSSY B1, `(.L_x_50) ;  /* 0x000000a000017945 */ /* 0x000fe20003800000 */
[----:B------:R-:W-:-:S03]  /*4100*/  ISETP.GT.AND P2, PT, R4, 0x18, PT ;  /* 0x000000180400780c */ /* 0x000fc60003f44270 */
[----:B------:R-:W-:Y:S01]  /*4110*/  FMUL R14, R14, R89 ;  /* 0x000000590e0e7220 */ /* 0x000fe20000400000 */
[----:B------:R-:W-:-:S03]  /*4120*/  P2R R103, PR, RZ, 0x4 ;  /* 0x00000004ff677803 */ /* 0x000fc60000000000 */
[----:B------:R-:W-:-:S05]  /*4130*/  FFMA R67, R67, R88, R14 ;  /* 0x0000005843437223 */ /* 0x000fca000000000e */
[----:B------:R-:W-:-:S05]  /*4140*/  F2FP.TF32.F32.PACK_B R67, R67 ;  /* 0x00000043ff43723e */ /* 0x000fca00024050ff */
[----:B------:R0:W-:Y:S01]  /*4150*/  @P0 STG.E desc[UR44][R58.64+0x44], R67 ;  /* 0x000044433a000986 */ /* 0x0001e2000c10192c */
[----:B------:R-:W-:-:S13]  /*4160*/  ISETP.GT.AND P0, PT, R3, RZ, P2 ;  /* 0x000000ff0300720c */ /* 0x000fda0001704270 */
[----:B0-----:R-:W-:Y:S05]  /*4170*/  @!P0 BRA `(.L_x_51) ;  /* 0x0000000000048947 */ /* 0x001fea0003800000 */
[----:B------:R0:W5:Y:S02]  /*4180*/  LDG.E.LTC128B R101, desc[UR44][R6.64+0x60] ;  /* 0x0000602c06657981 */ /* 0x000164000c1e1920 */
.L_x_51:
[----:B------:R-:W-:Y:S05]  /*4190*/  BSYNC B1 ;  /* 0x0000000000017941 */ /* 0x000fea0003800000 */
.L_x_50:
[----:B-----5:R-:W-:Y:S01]  /*41a0*/  LOP3.LUT R14, R101, 0xffffe000, RZ, 0xc0, !PT ;  /* 0xffffe000650e7812 */ /* 0x020fe200078ec0ff */
[----:B------:R-:W-:Y:S01]  /*41b0*/  BSSY B1, `(.L_x_52) ;  /* 0x000000a000017945 */ /* 0x000fe20003800000 */
[----:B------:R-:W-:-:S03]  /*41c0*/  ISETP.GT.AND P1, PT, R4, 0x19, PT ;  /* 0x000000190400780c */ /* 0x000fc60003f24270 */
[----:B------:R-:W-:-:S04]  /*41d0*/  FMUL R19, R14, R89 ;  /* 0x000000590e137220 */ /* 0x000fc80000400000 */
[----:B------:R-:W-:Y:S01]  /*41e0*/  FFMA R19, R68, R88, R19 ;  /* 0x0000005844137223 */ /* 0x000fe20000000013 */
[----:B------:R-:W-:-:S04]  /*41f0*/  P2R R68, PR, RZ, 0x2 ;  /* 0x00000002ff447803 */ /* 0x000fc80000000000 */
[----:B------:R-:W-:-:S05]  /*4200*/  F2FP.TF32.F32.PACK_B R19, R19 ;  /* 0x00000013ff13723e */ /* 0x000fca00024050ff */
[----:B------:R0:W-:Y:S01]  /*4210*/  @P0 STG.E desc[UR44][R20.64+0x60], R19 ;  /* 0x0000601314000986 */ /* 0x0001e2000c10192c */
[----:B------:R-:W-:-:S13]  /*4220*/  ISETP.GT.AND P0, PT, R3, RZ, P1 ;  /* 0x000000ff0300720c */ /* 0x000fda0000f04270 */
[----:B0-----:R-:W-:Y:S05]  /*4230*/  @!P0 BRA `(.L_x_53) ;  /* 0x0000000000048947 */ /* 0x001fea0003800000 */
[----:B------:R0:W5:Y:S02]  /*4240*/  LDG.E.LTC128B R101, desc[UR44][R6.64+0x64] ;  /* 0x0000642c06657981 */ /* 0x000164000c1e1920 */
.L_x_53:
[----:B------:R-:W-:Y:S05]  /*4250*/  BSYNC B1 ;  /* 0x0000000000017941 */ /* 0x000fea0003800000 */
.L_x_52:
        /* <DEDUP_REMOVED lines=9> */
.L_x_55:
[----:B------:R-:W-:Y:S05]  /*42f0*/  BSYNC B1 ;  /* 0x0000000000017941 */ /* 0x000fea0003800000 */
.L_x_54:
        /* <DEDUP_REMOVED lines=9> */
.L_x_57:
[----:B------:R-:W-:Y:S05]  /*4390*/  BSYNC B1 ;  /* 0x0000000000017941 */ /* 0x000fea0003800000 */
.L_x_56:
        /* <DEDUP_REMOVED lines=11> */
.L_x_59:
[----:B------:R-:W-:Y:S05]  /*4450*/  BSYNC B1 ;  /* 0x0000000000017941 */ /* 0x000fea0003800000 */
.L_x_58:
        /* <DEDUP_REMOVED lines=11> */
.L_x_61:
[----:B------:R-:W-:Y:S05]  /*4510*/  BSYNC B1 ;  /* 0x0000000000017941 */ /* 0x000fea0003800000 */
.L_x_60:
        /* <DEDUP_REMOVED lines=9> */
.L_x_63:
[----:B------:R-:W-:Y:S05]  /*45b0*/  BSYNC B1 ;  /* 0x0000000000017941 */ /* 0x000fea0003800000 */
.L_x_62:
        /* <DEDUP_REMOVED lines=9> */
.L_x_65:
[----:B------:R-:W-:Y:S05]  /*4650*/  BSYNC B1 ;  /* 0x0000000000017941 */ /* 0x000fea0003800000 */
.L_x_64:
        /* <DEDUP_REMOVED lines=11> */
.L_x_67:
[----:B------:R-:W-:Y:S05]  /*4710*/  BSYNC B1 ;  /* 0x0000000000017941 */ /* 0x000fea0003800000 */
.L_x_66:
        /* <DEDUP_REMOVED lines=11> */
.L_x_69:
[----:B------:R-:W-:Y:S05]  /*47d0*/  BSYNC B1 ;  /* 0x0000000000017941 */ /* 0x000fea0003800000 */
.L_x_68:
        /* <DEDUP_REMOVED lines=9> */
.L_x_71:
[----:B------:R-:W-:Y:S05]  /*4870*/  BSYNC B1 ;  /* 0x0000000000017941 */ /* 0x000fea0003800000 */
.L_x_70:
        /* <DEDUP_REMOVED lines=9> */
.L_x_73:
[----:B------:R-:W-:Y:S05]  /*4910*/  BSYNC B1 ;  /* 0x0000000000017941 */ /* 0x000fea0003800000 */
.L_x_72:
[----:B-----5:R-:W-:Y:S01]  /*4920*/  LOP3.LUT R14, R101, 0xffffe000, RZ, 0xc0, !PT ;  /* 0xffffe000650e7812 */ /* 0x020fe200078ec0ff */
[----:B------:R-:W-:Y:S01]  /*4930*/  BSSY B1, `(.L_x_74) ;  /* 0x0000009000017945 */ /* 0x000fe20003800000 */
[----:B------:R-:W-:-:S03]  /*4940*/  ISETP.GT.AND P3, PT, R4, 0x30, PT ;  /* 0x000000300400780c */ /* 0x000fc60003f64270 */
[----:B------:R-:W-:-:S04]  /*4950*/  FMUL R14, R14, R89 ;  /* 0x000000590e0e7220 */ /* 0x000fc80000400000 */
[----:B------:R-:W-:-:S05]  /*4960*/  FFMA R79, R79, R88, R14 ;  /* 0x000000584f4f7223 */ /* 0x000fca000000000e */
[----:B------:R-:W-:-:S05]  /*4970*/  F2FP.TF32.F32.PACK_B R79, R79 ;  /* 0x0000004fff4f723e */ /* 0x000fca00024050ff */
[----:B------:R0:W-:Y:S01]  /*4980*/  @P0 STG.E desc[UR44][R58.64+0xa4], R79 ;  /* 0x0000a44f3a000986 */ /* 0x0001e2000c10192c */
[----:B------:R-:W-:-:S13]  /*4990*/  ISETP.GT.AND P0, PT, R3, RZ, P3 ;  /* 0x000000ff0300720c */ /* 0x000fda0001f04270 */
[----:B0-----:R-:W-:Y:S05]  /*49a0*/  @!P0 BRA `(.L_x_75) ;  /* 0x0000000000048947 */ /* 0x001fea0003800000 */
[----:B------:R0:W5:Y:S02]  /*49b0*/  LDG.E.LTC128B R101, desc[UR44][R6.64+0xc0] ;  /* 0x0000c02c06657981 */ /* 0x000164000c1e1920 */
.L_x_75:
[----:B------:R-:W-:Y:S05]  /*49c0*/  BSYNC B1 ;  /* 0x0000000000017941 */ /* 0x000fea0003800000 */
.L_x_74:
        /* <DEDUP_REMOVED lines=10> */
.L_x_77:
[----:B------:R-:W-:Y:S05]  /*4a70*/  BSYNC B1 ;  /* 0x0000000000017941 */ /* 0x000fea0003800000 */
.L_x_76:
        /* <DEDUP_REMOVED lines=9> */
.L_x_79:
[----:B------:R-:W-:Y:S05]  /*4b10*/  BSYNC B1 ;  /* 0x0000000000017941 */ /* 0x000fea0003800000 */
.L_x_78:
        /* <DEDUP_REMOVED lines=9> */
.L_x_81:
[----:B------:R-:W-:Y:S05]  /*4bb0*/  BSYNC B1 ;  /* 0x0000000000017941 */ /* 0x000fea0003800000 */
.L_x_80:
        /* <DEDUP_REMOVED lines=10> */
.L_x_83:
[----:B------:R-:W-:Y:S05]  /*4c60*/  BSYNC B1 ;  /* 0x0000000000017941 */ /* 0x000fea0003800000 */
.L_x_82:
[----:B-----5:R-:W-:Y:S01]  /*4c70*/  LOP3.LUT R14, R101, 0xffffe000, RZ, 0xc0, !PT ;  /* 0xffffe000650e7812 */ /* 0x020fe200078ec0ff */
[----:B------:R-:W-:Y:S04]  /*4c80*/  BSSY B1, `(.L_x_84) ;  /* 0x000000f000017945 */ /* 0x000fe80003800000 */
[----:B------:R-:W-:-:S04]  /*4c90*/  FMUL R19, R14, R89 ;  /* 0x000000590e137220 */ /* 0x000fc80000400000 */
[----:B------:R-:W-:-:S05]  /*4ca0*/  FFMA R19, R84, R88, R19 ;  /* 0x0000005854137223 */ /* 0x000fca0000000013 */
[----:B------:R-:W-:-:S05]  /*4cb0*/  F2FP.TF32.F32.PACK_B R19, R19 ;  /* 0x00000013ff13723e */ /* 0x000fca00024050ff */
[----:B------:R0:W-:Y:S01]  /*4cc0*/  @P0 STG.E desc[UR44][R20.64+0xe0], R19 ;  /* 0x0000e01314000986 */ /* 0x0001e2000c10192c */
[----:B------:R-:W-:-:S05]  /*4cd0*/  IADD3 R64, P0, R15, R108, RZ ;  /* 0x0000006c0f407210 */ /* 0x000fca0007f1e0ff */
[----:B------:R-:W-:Y:S01]  /*4ce0*/  IMAD.X R65, R5, 0x1, R109, P0 ;  /* 0x0000000105417824 */ /* 0x000fe200000e066d */
[----:B------:R-:W-:-:S05]  /*4cf0*/  IADD3 R66, P0, R15, R108, RZ ;  /* 0x0000006c0f427210 */ /* 0x000fca0007f1e0ff */
[----:B------:R-:W-:Y:S01]  /*4d00*/  IMAD.X R67, R5, 0x1, R109, P0 ;  /* 0x0000000105437824 */ /* 0x000fe200000e066d */
[----:B------:R-:W-:-:S05]  /*4d10*/  IADD3 R14, P0, R15, R20, RZ ;  /* 0x000000140f0e7210 */ /* 0x000fca0007f1e0ff */
[----:B------:R-:W-:Y:S01]  /*4d20*/  IMAD.X R15, R5, 0x1, R21, P0 ;  /* 0x00000001050f7824 */ /* 0x000fe200000e0615 */
[----:B------:R-:W-:-:S04]  /*4d30*/  ISETP.GT.AND P0, PT, R4, 0x39, PT ;  /* 0x000000390400780c */ /* 0x000fc80003f04270 */
[----:B------:R-:W-:-:S13]  /*4d40*/  ISETP.GT.AND P4, PT, R3, RZ, P0 ;  /* 0x000000ff0300720c */ /* 0x000fda0000784270 */
[----:B0-----:R-:W-:Y:S05]  /*4d50*/  @!P4 BRA `(.L_x_85) ;  /* 0x000000000004c947 */ /* 0x001fea0003800000 */
[----:B------:R0:W5:Y:S02]  /*4d60*/  LDG.E.LTC128B R101, desc[UR44][R6.64+0xe4] ;  /* 0x0000e42c06657981 */ /* 0x000164000c1e1920 */
.L_x_85:
[----:B------:R-:W-:Y:S05]  /*4d70*/  BSYNC B1 ;  /* 0x0000000000017941 */ /* 0x000fea0003800000 */
.L_x_84:
        /* <DEDUP_REMOVED lines=9> */
.L_x_87:
[----:B------:R-:W-:Y:S05]  /*4e10*/  BSYNC B1 ;  /* 0x0000000000017941 */ /* 0x000fea0003800000 */
.L_x_86:
        /* <DEDUP_REMOVED lines=9> */
.L_x_89:
[----:B------:R-:W-:Y:S05]  /*4eb0*/  BSYNC B1 ;  /* 0x0000000000017941 */ /* 0x000fea0003800000 */
.L_x_88:
[----:B-----5:R-:W-:-:S05]  /*4ec0*/  LOP3.LUT R4, R101, 0xffffe000, RZ, 0xc0, !PT ;  /* 0xffffe00065047812 */ /* 0x020fca00078ec0ff */
[----:B------:R-:W-:-:S04]  /*4ed0*/  FMUL R4, R4, R89 ;  /* 0x0000005904047220 */ /* 0x000fc80000400000 */
[----:B------:R-:W-:-:S05]  /*4ee0*/  FFMA R87, R87, R88, R4 ;  /* 0x0000005857577223 */ /* 0x000fca0000000004 */
[----:B------:R-:W-:-:S05]  /*4ef0*/  F2FP.TF32.F32.PACK_B R87, R87 ;  /* 0x00000057ff57723e */ /* 0x000fca00024050ff */
[----:B------:R0:W-:Y:S01]  /*4f00*/  @P4 STG.E desc[UR44][R58.64+0xe4], R87 ;  /* 0x0000e4573a004986 */ /* 0x0001e2000c10192c */
[----:B------:R-:W-:-:S13]  /*4f10*/  ISETP.GT.AND P4, PT, R3, 0x80, P6 ;  /* 0x000000800300780c */ /* 0x000fda0003784270 */
[----:B------:R-:W2:Y:S01]  /*4f20*/  @P4 LDG.E.LTC128B R101, desc[UR44][R62.64] ;  /* 0x0000002c3e654981 */ /* 0x000ea2000c1e1920 */
[----:B------:R-:W-:Y:S01]  /*4f30*/  BSSY B1, `(.L_x_90) ;  /* 0x000000a000017945 */ /* 0x000fe20003800000 */
[----:B--2---:R-:W-:-:S05]  /*4f40*/  LOP3.LUT R4, R101, 0xffffe000, RZ, 0xc0, !PT ;  /* 0xffffe00065047812 */ /* 0x004fca00078ec0ff */
[----:B------:R-:W-:-:S04]  /*4f50*/  FMUL R5, R4, R89 ;  /* 0x0000005904057220 */ /* 0x000fc80000400000 */
[----:B------:R-:W-:-:S05]  /*4f60*/  FFMA R5, R24, R88, R5 ;  /* 0x0000005818057223 */ /* 0x000fca0000000005 */
[----:B------:R-:W-:-:S05]  /*4f70*/  F2FP.TF32.F32.PACK_B R5, R5 ;  /* 0x00000005ff05723e */ /* 0x000fca00024050ff */
[----:B------:R0:W-:Y:S01]  /*4f80*/  @P4 STG.E desc[UR44][R14.64], R5 ;  /* 0x000000050e004986 */ /* 0x0001e2000c10192c */
[----:B------:R-:W-:-:S04]  /*4f90*/  ISETP.NE.AND P4, PT, R117, RZ, PT ;  /* 0x000000ff7500720c */ /* 0x000fc80003f85270 */
[----:B------:R-:W-:-:S13]  /*4fa0*/  ISETP.GT.AND P4, PT, R3, 0x80, P4 ;  /* 0x000000800300780c */ /* 0x000fda0002784270 */
[----:B0-----:R-:W-:Y:S05]  /*4fb0*/  @!P4 BRA `(.L_x_91) ;  /* 0x000000000004c947 */ /* 0x001fea0003800000 */
[----:B------:R0:W5:Y:S02]  /*4fc0*/  LDG.E.LTC128B R101, desc[UR44][R60.64+0x4] ;  /* 0x0000042c3c657981 */ /* 0x000164000c1e1920 */
.L_x_91:
[----:B------:R-:W-:Y:S05]  /*4fd0*/  BSYNC B1 ;  /* 0x0000000000017941 */ /* 0x000fea0003800000 */
.L_x_90:
[----:B-----5:R-:W-:Y:S01]  /*4fe0*/  LOP3.LUT R4, R101, 0xffffe000, RZ, 0xc0, !PT ;  /* 0xffffe00065047812 */ /* 0x020fe200078ec0ff */
[----:B------:R-:W-:Y:S01]  /*4ff0*/  @P4 IMAD.MOV.U32 R5, RZ, RZ, R15 ;  /* 0x000000ffff054224 */ /* 0x000fe200078e000f */
[----:B------:R-:W-:Y:S01]  /*5000*/  ISETP.GT.AND P6, PT, R3, 0x88, P6 ;  /* 0x000000880300780c */ /* 0x000fe200037c4270 */
[----:B------:R-:W-:Y:S02]  /*5010*/  BSSY B1, `(.L_x_92) ;  /* 0x0000008000017945 */ /* 0x000fe40003800000 */
[----:B------:R-:W-:-:S04]  /*5020*/  FMUL R4, R4, R89 ;  /* 0x0000005904047220 */ /* 0x000fc80000400000 */
[----:B------:R-:W-:Y:S01]  /*5030*/  FFMA R25, R25, R88, R4 ;  /* 0x0000005819197223 */ /* 0x000fe20000000004 */
[----:B------:R-:W-:-:S04]  /*5040*/  @P4 IMAD.MOV.U32 R4, RZ, RZ, R14 ;  /* 0x000000ffff044224 */ /* 0x000fc800078e000e */
[----:B------:R-:W-:-:S05]  /*5050*/  F2FP.TF32.F32.PACK_B R25, R25 ;  /* 0x00000019ff19723e */ /* 0x000fca00024050ff */
[----:B------:R2:W-:Y:S01]  /*5060*/  @P4 STG.E desc[UR44][R4.64+0x4], R25 ;  /* 0x0000041904004986 */ /* 0x0005e2000c10192c */
[----:B------:R-:W-:Y:S05]  /*5070*/  @!P6 BRA `(.L_x_93) ;  /* 0x000000000004e947 */ /* 0x000fea0003800000 */
[----:B------:R0:W5:Y:S02]  /*5080*/  LDG.E.LTC128B R101, desc[UR44][R10.64] ;  /* 0x0000002c0a657981 */ /* 0x000164000c1e1920 */
.L_x_93:
[----:B------:R-:W-:Y:S05]  /*5090*/  BSYNC B1 ;  /* 0x0000000000017941 */ /* 0x000fea0003800000 */
.L_x_92:
[----:B--2--5:R-:W-:Y:S01]  /*50a0*/  LOP3.LUT R4, R101, 0xffffe000, RZ, 0xc0, !PT ;  /* 0xffffe00065047812 */ /* 0x024fe200078ec0ff */
[----:B------:R-:W-:Y:S01]  /*50b0*/  BSSY B1, `(.L_x_94) ;  /* 0x0000009000017945 */ /* 0x000fe20003800000 */
[----:B------:R-:W-:-:S03]  /*50c0*/  ISETP.NE.AND P4, PT, R117, RZ, PT ;  /* 0x000000ff7500720c */ /* 0x000fc60003f85270 */
[----:B------:R-:W-:Y:S01]  /*50d0*/  FMUL R5, R4, R89 ;  /* 0x0000005904057220 */ /* 0x000fe20000400000 */
[----:B------:R-:W-:-:S03]  /*50e0*/  ISETP.GT.AND P4, PT, R3, 0x88, P4 ;  /* 0x000000880300780c */ /* 0x000fc60002784270 */
[----:B------:R-:W-:-:S05]  /*50f0*/  FFMA R5, R26, R88, R5 ;  /* 0x000000581a057223 */ /* 0x000fca0000000005 */
[----:B------:R-:W-:-:S05]  /*5100*/  F2FP.TF32.F32.PACK_B R5, R5 ;  /* 0x00000005ff05723e */ /* 0x000fca00024050ff */
[----:B------:R2:W-:Y:S01]  /*5110*/  @P6 STG.E desc[UR44][R64.64], R5 ;  /* 0x0000000540006986 */ /* 0x0005e2000c10192c */
[----:B------:R-:W-:Y:S05]  /*5120*/  @!P4 BRA `(.L_x_95) ;  /* 0x000000000004c947 */ /* 0x000fea0003800000 */
[----:B------:R0:W5:Y:S02]  /*5130*/  LDG.E.LTC128B R101, desc[UR44][R12.64+0x4] ;  /* 0x0000042c0c657981 */ /* 0x000164000c1e1920 */
.L_x_95:
[----:B------:R-:W-:Y:S05]  /*5140*/  BSYNC B1 ;  /* 0x0000000000017941 */ /* 0x000fea0003800000 */
.L_x_94:
[----:B-----5:R-:W-:Y:S01]  /*5150*/  LOP3.LUT R4, R101, 0xffffe000, RZ, 0xc0, !PT ;  /* 0xffffe00065047812 */ /* 0x020fe200078ec0ff */
[----:B------:R-:W-:Y:S01]  /*5160*/  BSSY B1, `(.L_x_96) ;  /* 0x0000009000017945 */ /* 0x000fe20003800000 */
[----:B------:R-:W-:-:S03]  /*5170*/  ISETP.NE.AND P6, PT, R118, RZ, PT ;  /* 0x000000ff7600720c */ /* 0x000fc60003fc5270 */
[----:B------:R-:W-:-:S04]  /*5180*/  FMUL R4, R4, R89 ;  /* 0x0000005904047220 */ /* 0x000fc80000400000 */
[----:B------:R-:W-:-:S05]  /*5190*/  FFMA R27, R27, R88, R4 ;  /* 0x000000581b1b7223 */ /* 0x000fca0000000004 */
[----:B------:R-:W-:-:S05]  /*51a0*/  F2FP.TF32.F32.PACK_B R27, R27 ;  /* 0x0000001bff1b723e */ /* 0x000fca00024050ff */
[----:B------:R0:W-:Y:S01]  /*51b0*/  @P4 STG.E desc[UR44][R66.64+0x4], R27 ;  /* 0x0000041b42004986 */ /* 0x0001e2000c10192c */
[----:B------:R-:W-:-:S13]  /*51c0*/  ISETP.GT.AND P4, PT, R3, 0x80, P6 ;  /* 0x000000800300780c */ /* 0x000fda0003784270 */
[----:B0-----:R-:W-:Y:S05]  /*51d0*/  @!P4 BRA `(.L_x_97) ;  /* 0x000000000004c947 */ /* 0x001fea0003800000 */
[----:B------:R0:W5:Y:S02]  /*51e0*/  LDG.E.LTC128B R101, desc[UR44][R60.64+0x20] ;  /* 0x0000202c3c657981 */ /* 0x000164000c1e1920 */
.L_x_97:
[----:B------:R-:W-:Y:S05]  /*51f0*/  BSYNC B1 ;  /* 0x0000000000017941 */ /* 0x000fea0003800000 */
.L_x_96:
[----:B-----5:R-:W-:Y:S01]  /*5200*/  LOP3.LUT R4, R101, 0xffffe000, RZ, 0xc0, !PT ;  /* 0xffffe00065047812 */ /* 0x020fe200078ec0ff */
[----:B------:R-:W-:Y:S01]  /*5210*/  BSSY B1, `(.L_x_98) ;  /* 0x000000b000017945 */ /* 0x000fe20003800000 */
[----:B------:R-:W-:-:S03]  /*5220*/  ISETP.NE.AND P6, PT, R114, RZ, PT ;  /* 0x000000ff7200720c */ /* 0x000fc60003fc5270 */
[----:B--2---:R-:W-:Y:S01]  /*5230*/  FMUL R5, R4, R89 ;  /* 0x0000005904057220 */ /* 0x004fe20000400000 */
[----:B------:R-:W-:-:S03]  /*5240*/  @P4 IMAD.MOV.U32 R4, RZ, RZ, R14 ;  /* 0x000000ffff044224 */ /* 0x000fc600078e000e */
[----:B-1-34-:R-:W-:Y:S01]  /*5250*/  FFMA R7, R28, R88, R5 ;  /* 0x000000581c077223 */ /* 0x01afe20000000005 */
[----:B------:R-:W-:-:S04]  /*5260*/  @P4 IMAD.MOV.U32 R5, RZ, RZ, R15 ;  /* 0x000000ffff054224 */ /* 0x000fc800078e000f */
[----:B------:R-:W-:-:S05]  /*5270*/  F2FP.TF32.F32.PACK_B R7, R7 ;  /* 0x00000007ff07723e */ /* 0x000fca00024050ff */
[----:B------:R1:W-:Y:S01]  /*5280*/  @P4 STG.E desc[UR44][R4.64+0x20], R7 ;  /* 0x0000200704004986 */ /* 0x0003e2000c10192c */
[----:B------:R-:W-:-:S13]  /*5290*/  ISETP.GT.AND P4, PT, R3, 0x80, P6 ;  /* 0x000000800300780c */ /* 0x000fda0003784270 */
[----:B-1----:R-:W-:Y:S05]  /*52a0*/  @!P4 BRA `(.L_x_99) ;  /* 0x000000000004c947 */ /* 0x002fea0003800000 */
[----:B------:R1:W5:Y:S02]  /*52b0*/  LDG.E.LTC128B R101, desc[UR44][R60.64+0x24] ;  /* 0x0000242c3c657981 */ /* 0x000364000c1e1920 */
.L_x_99:
[----:B------:R-:W-:Y:S05]  /*52c0*/  BSYNC B1 ;  /* 0x0000000000017941 */ /* 0x000fea0003800000 */
.L_x_98:
[----:B-----5:R-:W-:Y:S01]  /*52d0*/  LOP3.LUT R4, R101, 0xffffe000, RZ, 0xc0, !PT ;  /* 0xffffe00065047812 */ /* 0x020fe200078ec0ff */
[----:B------:R-:W-:Y:S01]  /*52e0*/  @P4 IMAD.MOV.U32 R5, RZ, RZ, R15 ;  /* 0x000000ffff054224 */ /* 0x000fe200078e000f */
[----:B------:R-:W-:Y:S03]  /*52f0*/  BSSY B1, `(.L_x_100) ;  /* 0x000000a000017945 */ /* 0x000fe60003800000 */
[----:B------:R-:W-:-:S04]  /*5300*/  FMUL R4, R4, R89 ;  /* 0x0000005904047220 */ /* 0x000fc80000400000 */
[----:B------:R-:W-:Y:S01]  /*5310*/  FFMA R29, R29, R88, R4 ;  /* 0x000000581d1d7223 */ /* 0x000fe20000000004 */
[----:B------:R-:W-:-:S04]  /*5320*/  @P4 IMAD.MOV.U32 R4, RZ, RZ, R14 ;  /* 0x000000ffff044224 */ /* 0x000fc800078e000e */
[----:B------:R-:W-:-:S05]  /*5330*/  F2FP.TF32.F32.PACK_B R29, R29 ;  /* 0x0000001dff1d723e */ /* 0x000fca00024050ff */
[----:B------:R2:W-:Y:S01]  /*5340*/  @P4 STG.E desc[UR44][R4.64+0x24], R29 ;  /* 0x0000241d04004986 */ /* 0x0005e2000c10192c */
[----:B------:R-:W-:-:S04]  /*5350*/  ISETP.NE.AND P4, PT, R118, RZ, PT ;  /* 0x000000ff7600720c */ /* 0x000fc80003f85270 */
[----:B------:R-:W-:-:S13]  /*5360*/  ISETP.GT.AND P4, PT, R3, 0x88, P4 ;  /* 0x000000880300780c */ /* 0x000fda0002784270 */
[----:B--2---:R-:W-:Y:S05]  /*5370*/  @!P4 BRA `(.L_x_101) ;  /* 0x000000000004c947 */ /* 0x004fea0003800000 */
[----:B------:R2:W5:Y:S02]  /*5380*/  LDG.E.LTC128B R101, desc[UR44][R12.64+0x20] ;  /* 0x0000202c0c657981 */ /* 0x000564000c1e1920 */
.L_x_101:
[----:B------:R-:W-:Y:S05]  /*5390*/  BSYNC B1 ;  /* 0x0000000000017941 */ /* 0x000fea0003800000 */
.L_x_100:
[----:B-----5:R-:W-:Y:S01]  /*53a0*/  LOP3.LUT R4, R101, 0xffffe000, RZ, 0xc0, !PT ;  /* 0xffffe00065047812 */ /* 0x020fe200078ec0ff */
[----:B------:R-:W-:Y:S04]  /*53b0*/  BSSY B1, `(.L_x_102) ;  /* 0x0000008000017945 */ /* 0x000fe80003800000 */
[----:B------:R-:W-:-:S04]  /*53c0*/  FMUL R5, R4, R89 ;  /* 0x0000005904057220 */ /* 0x000fc80000400000 */
[----:B------:R-:W-:-:S05]  /*53d0*/  FFMA R5, R30, R88, R5 ;  /* 0x000000581e057223 */ /* 0x000fca0000000005 */
[----:B------:R-:W-:-:S05]  /*53e0*/  F2FP.TF32.F32.PACK_B R5, R5 ;  /* 0x00000005ff05723e */ /* 0x000fca00024050ff */
[----:B------:R3:W-:Y:S01]  /*53f0*/  @P4 STG.E desc[UR44][R8.64+0x20], R5 ;  /* 0x0000200508004986 */ /* 0x0007e2000c10192c */
[----:B------:R-:W-:-:S13]  /*5400*/  ISETP.GT.AND P4, PT, R3, 0x88, P6 ;  /* 0x000000880300780c */ /* 0x000fda0003784270 */
[----:B---3--:R-:W-:Y:S05]  /*5410*/  @!P4 BRA `(.L_x_103) ;  /* 0x000000000004c947 */ /* 0x008fea0003800000 */
[----:B------:R3:W5:Y:S02]  /*5420*/  LDG.E.LTC128B R101, desc[UR44][R12.64+0x24] ;  /* 0x0000242c0c657981 */ /* 0x000764000c1e1920 */
.L_x_103:
[----:B------:R-:W-:Y:S05]  /*5430*/  BSYNC B1 ;  /* 0x0000000000017941 */ /* 0x000fea0003800000 */
.L_x_102:
[----:B-----5:R-:W-:Y:S01]  /*5440*/  LOP3.LUT R4, R101, 0xffffe000, RZ, 0xc0, !PT ;  /* 0xffffe00065047812 */ /* 0x020fe200078ec0ff */
[----:B------:R-:W-:Y:S01]  /*5450*/  @P4 IMAD.MOV.U32 R5, RZ, RZ, R9 ;  /* 0x000000ffff054224 */ /* 0x000fe200078e0009 */
[----:B------:R-:W-:Y:S01]  /*5460*/  ISETP.NE.AND P6, PT, R115, RZ, PT ;  /* 0x000000ff7300720c */ /* 0x000fe20003fc5270 */
[----:B------:R-:W-:Y:S02]  /*5470*/  BSSY B1, `(.L_x_104) ;  /* 0x0000009000017945 */ /* 0x000fe40003800000 */
[----:B------:R-:W-:-:S04]  /*5480*/  FMUL R4, R4, R89 ;  /* 0x0000005904047220 */ /* 0x000fc80000400000 */
[----:B------:R-:W-:Y:S01]  /*5490*/  FFMA R31, R31, R88, R4 ;  /* 0x000000581f1f7223 */ /* 0x000fe20000000004 */
[----:B------:R-:W-:-:S04]  /*54a0*/  @P4 IMAD.MOV.U32 R4, RZ, RZ, R8 ;  /* 0x000000ffff044224 */ /* 0x000fc800078e0008 */
[----:B------:R-:W-:-:S05]  /*54b0*/  F2FP.TF32.F32.PACK_B R31, R31 ;  /* 0x0000001fff1f723e */ /* 0x000fca00024050ff */
[----:B------:R4:W-:Y:S01]  /*54c0*/  @P4 STG.E desc[UR44][R4.64+0x24], R31 ;  /* 0x0000241f04004986 */ /* 0x0009e2000c10192c */
[----:B------:R-:W-:-:S13]  /*54d0*/  ISETP.GT.AND P4, PT, R3, 0x80, P6 ;  /* 0x000000800300780c */ /* 0x000fda0003784270 */
[----:B----4-:R-:W-:Y:S05]  /*54e0*/  @!P4 BRA `(.L_x_105) ;  /* 0x000000000004c947 */ /* 0x010fea0003800000 */
[----:B------:R4:W5:Y:S02]  /*54f0*/  LDG.E.LTC128B R101, desc[UR44][R60.64+0x40] ;  /* 0x0000402c3c657981 */ /* 0x000964000c1e1920 */
.L_x_105:
[----:B------:R-:W-:Y:S05]  /*5500*/  BSYNC B1 ;  /* 0x0000000000017941 */ /* 0x000fea0003800000 */
.L_x_104:
[----:B-----5:R-:W-:Y:S01]  /*5510*/  LOP3.LUT R4, R101, 0xffffe000, RZ, 0xc0, !PT ;  /* 0xffffe00065047812 */ /* 0x020fe200078ec0ff */
[----:B------:R-:W-:Y:S01]  /*5520*/  BSSY B1, `(.L_x_106) ;  /* 0x000000b000017945 */ /* 0x000fe20003800000 */
[----:B------:R-:W-:-:S03]  /*5530*/  ISETP.NE.AND P6, PT, R102, RZ, PT ;  /* 0x000000ff6600720c */ /* 0x000fc60003fc5270 */
[----:B------:R-:W-:Y:S01]  /*5540*/  FMUL R5, R4, R89 ;  /* 0x0000005904057220 */ /* 0x000fe20000400000 */
[----:B------:R-:W-:-:S03]  /*5550*/  @P4 IMAD.MOV.U32 R4, RZ, RZ, R14 ;  /* 0x000000ffff044224 */ /* 0x000fc600078e000e */
[----:B------:R-:W-:Y:S01]  /*5560*/  FFMA R7, R32, R88, R5 ;  /* 0x0000005820077223 */ /* 0x000fe20000000005 */
[----:B------:R-:W-:-:S04]  /*5570*/  @P4 IMAD.MOV.U32 R5, RZ, RZ, R15 ;  /* 0x000000ffff054224 */ /* 0x000fc800078e000f */
[----:B------:R-:W-:-:S05]  /*5580*/  F2FP.TF32.F32.PACK_B R7, R7 ;  /* 0x00000007ff07723e */ /* 0x000fca00024050ff */
[----:B------:R0:W-:Y:S01]  /*5590*/  @P4 STG.E desc[UR44][R4.64+0x40], R7 ;  /* 0x0000400704004986 */ /* 0x0001e2000c10192c */
[----:B------:R-:W-:-:S13]  /*55a0*/  ISETP.GT.AND P4, PT, R3, 0x80, P6 ;  /* 0x000000800300780c */ /* 0x000fda0003784270 */
[----:B0-----:R-:W-:Y:S05]  /*55b0*/  @!P4 BRA `(.L_x_107) ;  /* 0x000000000004c947 */ /* 0x001fea0003800000 */
[----:B------:R0:W5:Y:S02]  /*55c0*/  LDG.E.LTC128B R101, desc[UR44][R60.64+0x44] ;  /* 0x0000442c3c657981 */ /* 0x000164000c1e1920 */
.L_x_107:
[----:B------:R-:W-:Y:S05]  /*55d0*/  BSYNC B1 ;  /* 0x0000000000017941 */ /* 0x000fea0003800000 */
.L_x_106:
        /* <DEDUP_REMOVED lines=10> */
[----:B0-----:R-:W-:Y:S05]  /*5680*/  @!P4 BRA `(.L_x_109) ;  /* 0x000000000004c947 */ /* 0x001fea0003800000 */
[----:B------:R0:W5:Y:S02]  /*5690*/  LDG.E.LTC128B R101, desc[UR44][R12.64+0x40] ;  /* 0x0000402c0c657981 */ /* 0x000164000c1e1920 */
.L_x_109:
[----:B------:R-:W-:Y:S05]  /*56a0*/  BSYNC B1 ;  /* 0x0000000000017941 */ /* 0x000fea0003800000 */
.L_x_108:
[----:B-----5:R-:W-:Y:S01]  /*56b0*/  LOP3.LUT R4, R101, 0xffffe000, RZ, 0xc0, !PT ;  /* 0xffffe00065047812 */ /* 0x020fe200078ec0ff */
[----:B------:R-:W-:Y:S04]  /*56c0*/  BSSY B1, `(.L_x_110) ;  /* 0x000000a000017945 */ /* 0x000fe80003800000 */
        /* <DEDUP_REMOVED lines=9> */
.L_x_111:
[----:B------:R-:W-:Y:S05]  /*5760*/  BSYNC B1 ;  /* 0x0000000000017941 */ /* 0x000fea0003800000 */
.L_x_110:
        /* <DEDUP_REMOVED lines=10> */
[----:B0-----:R-:W-:Y:S05]  /*5810*/  @!P4 BRA `(.L_x_113) ;  /* 0x000000000004c947 */ /* 0x001fea0003800000 */
[----:B------:R0:W5:Y:S02]  /*5820*/  LDG.E.LTC128B R101, desc[UR44][R60.64+0x60] ;  /* 0x0000602c3c657981 */ /* 0x000164000c1e1920 */
.L_x_113:
[----:B------:R-:W-:Y:S05]  /*5830*/  BSYNC B1 ;  /* 0x0000000000017941 */ /* 0x000fea0003800000 */
.L_x_112:
        /* <DEDUP_REMOVED lines=12> */
.L_x_115:
[----:B------:R-:W-:Y:S05]  /*5900*/  BSYNC B1 ;  /* 0x0000000000017941 */ /* 0x000fea0003800000 */
.L_x_114:
        /* <DEDUP_REMOVED lines=12> */
.L_x_117:
[----:B------:R-:W-:Y:S05]  /*59d0*/  BSYNC B1 ;  /* 0x0000000000017941 */ /* 0x000fea0003800000 */
.L_x_116:
        /* <DEDUP_REMOVED lines=11> */
.L_x_119:
[----:B------:R-:W-:Y:S05]  /*5a90*/  BSYNC B1 ;  /* 0x0000000000017941 */ /* 0x000fea0003800000 */
.L_x_118:
        /* <DEDUP_REMOVED lines=12> */
.L_x_121:
[----:B------:R-:W-:Y:S05]  /*5b60*/  BSYNC B1 ;  /* 0x0000000000017941 */ /* 0x000fea0003800000 */
.L_x_120:
        /* <DEDUP_REMOVED lines=12> */
.L_x_123:
[----:B------:R-:W-:Y:S05]  /*5c30*/  BSYNC B1 ;  /* 0x0000000000017941 */ /* 0x000fea0003800000 */
.L_x_122:
        /* <DEDUP_REMOVED lines=12> */
.L_x_125:
[----:B------:R-:W-:Y:S05]  /*5d00*/  BSYNC B1 ;  /* 0x0000000000017941 */ /* 0x000fea0003800000 */
.L_x_124:
        /* <DEDUP_REMOVED lines=11> */
.L_x_127:
[----:B------:R-:W-:Y:S05]  /*5dc0*/  BSYNC B1 ;  /* 0x0000000000017941 */ /* 0x000fea0003800000 */
.L_x_126:
        /* <DEDUP_REMOVED lines=12> */
.L_x_129:
[----:B------:R-:W-:Y:S05]  /*5e90*/  BSYNC B1 ;  /* 0x0000000000017941 */ /* 0x000fea0003800000 */
.L_x_128:
        /* <DEDUP_REMOVED lines=11> */
.L_x_131:
[----:B------:R-:W-:Y:S05]  /*5f50*/  BSYNC B1 ;  /* 0x0000000000017941 */ /* 0x000fea0003800000 */
.L_x_130:
        /* <DEDUP_REMOVED lines=11> */
.L_x_133:
[----:B------:R-:W-:Y:S05]  /*6010*/  BSYNC B1 ;  /* 0x0000000000017941 */ /* 0x000fea0003800000 */
.L_x_132:
[----:B-----5:R-:W-:Y:S01]  /*6020*/  LOP3.LUT R4, R101, 0xffffe000, RZ, 0xc0, !PT ;  /* 0xffffe00065047812 */ /* 0x020fe200078ec0ff */
[----:B------:R-:W-:Y:S01]  /*6030*/  BSSY B1, `(.L_x_134) ;  /* 0x000000a000017945 */ /* 0x000fe20003800000 */
[----:B------:R-:W-:-:S03]  /*6040*/  ISETP.GT.AND P5, PT, R3, 0x88, P5 ;  /* 0x000000880300780c */ /* 0x000fc60002fa4270 */
[----:B------:R-:W-:Y:S01]  /*6050*/  FMUL R5, R4, R89 ;  /* 0x0000005904057220 */ /* 0x000fe20000400000 */
[----:B------:R-:W-:-:S03]  /*6060*/  @P4 IMAD.MOV.U32 R4, RZ, RZ, R8 ;  /* 0x000000ffff044224 */ /* 0x000fc600078e0008 */
[----:B------:R-:W-:Y:S01]  /*6070*/  FFMA R7, R46, R88, R5 ;  /* 0x000000582e077223 */ /* 0x000fe20000000005 */
[----:B------:R-:W-:-:S04]  /*6080*/  @P4 IMAD.MOV.U32 R5, RZ, RZ, R9 ;  /* 0x000000ffff054224 */ /* 0x000fc800078e0009 */
[----:B------:R-:W-:-:S05]  /*6090*/  F2FP.TF32.F32.PACK_B R7, R7 ;  /* 0x00000007ff07723e */ /* 0x000fca00024050ff */
[----:B------:R0:W-:Y:S01]  /*60a0*/  @P4 STG.E desc[UR44][R4.64+0xa0], R7 ;  /* 0x0000a00704004986 */ /* 0x0001e2000c10192c */
[----:B------:R-:W-:Y:S05]  /*60b0*/  @!P5 BRA `(.L_x_135) ;  /* 0x000000000004d947 */ /* 0x000fea0003800000 */
[----:B------:R0:W5:Y:S02]  /*60c0*/  LDG.E.LTC128B R101, desc[UR44][R12.64+0xa4] ;  /* 0x0000a42c0c657981 */ /* 0x000164000c1e1920 */
.L_x_135:
[----:B------:R-:W-:Y:S05]  /*60d0*/  BSYNC B1 ;  /* 0x0000000000017941 */ /* 0x000fea0003800000 */
.L_x_134:
[----:B0----5:R-:W-:Y:S01]  /*60e0*/  LOP3.LUT R4, R101, 0xffffe000, RZ, 0xc0, !PT ;  /* 0xffffe00065047812 */ /* 0x021fe200078ec0ff */
        /* <DEDUP_REMOVED lines=10> */
.L_x_137:
[----:B------:R-:W-:Y:S05]  /*6190*/  BSYNC B1 ;  /* 0x0000000000017941 */ /* 0x000fea0003800000 */
.L_x_136:
[----:B0----5:R-:W-:Y:S01]  /*61a0*/  LOP3.LUT R4, R101, 0xffffe000, RZ, 0xc0, !PT ;  /* 0xffffe00065047812 */ /* 0x021fe200078ec0ff */
        /* <DEDUP_REMOVED lines=10> */
.L_x_139:
[----:B------:R-:W-:Y:S05]  /*6250*/  BSYNC B1 ;  /* 0x0000000000017941 */ /* 0x000fea0003800000 */
.L_x_138:
        /* <DEDUP_REMOVED lines=11> */
.L_x_141:
[----:B------:R-:W-:Y:S05]  /*6310*/  BSYNC B1 ;  /* 0x0000000000017941 */ /* 0x000fea0003800000 */
.L_x_140:
        /* <DEDUP_REMOVED lines=11> */
.L_x_143:
[----:B------:R-:W-:Y:S05]  /*63d0*/  BSYNC B1 ;  /* 0x0000000000017941 */ /* 0x000fea0003800000 */
.L_x_142:
        /* <DEDUP_REMOVED lines=11> */
.L_x_145:
[----:B------:R-:W-:Y:S05]  /*6490*/  BSYNC B1 ;  /* 0x0000000000017941 */ /* 0x000fea0003800000 */
.L_x_144:
        /* <DEDUP_REMOVED lines=11> */
.L_x_147:
[----:B------:R-:W-:Y:S05]  /*6550*/  BSYNC B1 ;  /* 0x0000000000017941 */ /* 0x000fea0003800000 */
.L_x_146:
[----:B0----5:R-:W-:Y:S01]  /*6560*/  LOP3.LUT R4, R101, 0xffffe000, RZ, 0xc0, !PT ;  /* 0xffffe00065047812 */ /* 0x021fe200078ec0ff */
        /* <DEDUP_REMOVED lines=8> */
.L_x_149:
[----:B------:R-:W-:Y:S05]  /*65f0*/  BSYNC B1 ;  /* 0x0000000000017941 */ /* 0x000fea0003800000 */
.L_x_148:
        /* <DEDUP_REMOVED lines=11> */
.L_x_151:
[----:B------:R-:W-:Y:S05]  /*66b0*/  BSYNC B1 ;  /* 0x0000000000017941 */ /* 0x000fea0003800000 */
.L_x_150:
[----:B------:R-:W-:Y:S05]  /*66c0*/  @!P0 BRA `(.L_x_152) ;  /* 0x00000014008c8947 */ /* 0x000fea0003800000 */
[----:B0----5:R-:W-:-:S05]  /*66d0*/  LOP3.LUT R4, R101, 0xffffe000, RZ, 0xc0, !PT ;  /* 0xffffe00065047812 */ /* 0x021fca00078ec0ff */
[----:B------:R-:W-:-:S04]  /*66e0*/  FMUL R4, R4, R89 ;  /* 0x0000005904047220 */ /* 0x000fc80000400000 */
[----:B------:R-:W-:-:S05]  /*66f0*/  FFMA R55, R55, R88, R4 ;  /* 0x0000005837377223 */ /* 0x000fca0000000004 */
[----:B------:R-:W-:-:S05]  /*6700*/  F2FP.TF32.F32.PACK_B R55, R55 ;  /* 0x00000037ff37723e */ /* 0x000fca00024050ff */
[----:B------:R0:W-:Y:S01]  /*6710*/  STG.E desc[UR44][R8.64+0xe4], R55 ;  /* 0x0000e43708007986 */ /* 0x0001e2000c10192c */
[----:B------:R-:W-:Y:S05]  /*6720*/  BRA `(.L_x_152) ;  /* 0x0000001400747947 */ /* 0x000fea0003800000 */
.L_x_29:
[----:B------:R-:W-:Y:S01]  /*6730*/  ULDC.64 UR4, c[0x0][0x5c0] ;  /* 0x0001700000047ab9 */ /* 0x000fe20000000a00 */
[-C--:B------:R-:W-:Y:S01]  /*6740*/  FMUL R5, R56, R88.reuse ;  /* 0x0000005838057220 */ /* 0x080fe20000400000 */
[----:B------:R-:W-:Y:S01]  /*6750*/  ISETP.GT.AND P4, PT, R4, 0x1, PT ;  /* 0x000000010400780c */ /* 0x000fe20003f84270 */
[-C--:B------:R-:W-:Y:S01]  /*6760*/  FMUL R57, R57, R88.reuse ;  /* 0x0000005839397220 */ /* 0x080fe20000400000 */
[----:B------:R-:W-:Y:S01]  /*6770*/  LEA R8, P2, R112, UR4, 0x2 ;  /* 0x0000000470087c11 */ /* 0x000fe2000f8410ff */
[----:B------:R-:W-:Y:S01]  /*6780*/  IMAD.SHL.U32 R15, R90, 0x4, RZ ;  /* 0x000000045a0f7824 */ /* 0x000fe200078e00ff */
[----:B------:R-:W-:Y:S01]  /*6790*/  ISETP.GT.AND P1, PT, R3, RZ, P4 ;  /* 0x000000ff0300720c */ /* 0x000fe20002724270 */
[----:B------:R-:W-:Y:S01]  /*67a0*/  IMAD.SHL.U32 R101, R91, 0x4, RZ ;  /* 0x000000045b657824 */ /* 0x000fe200078e00ff */
[----:B------:R-:W-:Y:S01]  /*67b0*/  LEA.HI.X R9, R112, UR5, R115, 0x2, P2 ;  /* 0x0000000570097c11 */ /* 0x000fe200090f1473 */
[-C--:B------:R-:W-:Y:S01]  /*67c0*/  FMUL R59, R59, R88.reuse ;  /* 0x000000583b3b7220 */ /* 0x080fe20000400000 */
[----:B------:R-:W-:Y:S01]  /*67d0*/  F2FP.TF32.F32.PACK_B R5, R5 ;  /* 0x00000005ff05723e */ /* 0x000fe200024050ff */
[-C--:B------:R-:W-:Y:S01]  /*67e0*/  FMUL R13, R58, R88.reuse ;  /* 0x000000583a0d7220 */ /* 0x080fe20000400000 */
[----:B------:R-:W-:Y:S01]  /*67f0*/  F2FP.TF32.F32.PACK_B R57, R57 ;  /* 0x00000039ff39723e */ /* 0x000fe200024050ff */
[-C--:B------:R-:W-:Y:S01]  /*6800*/  FMUL R61, R61, R88.reuse ;  /* 0x000000583d3d7220 */ /* 0x080fe20000400000 */
[----:B------:R-:W-:Y:S01]  /*6810*/  SHF.L.U64.HI R7, R90, 0x2, R93 ;  /* 0x000000025a077819 */ /* 0x000fe2000001025d */
[----:B------:R0:W-:Y:S01]  /*6820*/  @P0 STG.E desc[UR44][R8.64], R5 ;  /* 0x0000000508000986 */ /* 0x0001e2000c10192c */
[----:B------:R-:W-:Y:S01]  /*6830*/  ISETP.GT.AND P0, PT, R3, 0x8, P4 ;  /* 0x000000080300780c */ /* 0x000fe20002704270 */
[----:B------:R-:W-:Y:S01]  /*6840*/  FMUL R63, R63, R88 ;  /* 0x000000583f3f7220 */ /* 0x000fe20000400000 */
[----:B------:R-:W-:Y:S01]  /*6850*/  IADD3 R10, P2, R15, R8, RZ ;  /* 0x000000080f0a7210 */ /* 0x000fe20007f5e0ff */
[----:B------:R-:W-:Y:S01]  /*6860*/  @P1 STG.E desc[UR44][R8.64+0x4], R57 ;  /* 0x0000043908001986 */ /* 0x000fe2000c10192c */
[----:B------:R-:W-:Y:S01]  /*6870*/  SHF.L.U64.HI R19, R91, 0x2, R92 ;  /* 0x000000025b137819 */ /* 0x000fe2000001025c */
[----:B------:R-:W-:Y:S01]  /*6880*/  FMUL R65, R65, R88 ;  /* 0x0000005841417220 */ /* 0x000fe20000400000 */
[----:B------:R-:W-:Y:S01]  /*6890*/  F2FP.TF32.F32.PACK_B R59, R59 ;  /* 0x0000003bff3b723e */ /* 0x000fe200024050ff */
[----:B------:R-:W-:Y:S01]  /*68a0*/  IMAD.X R11, R7, 0x1, R9, P2 ;  /* 0x00000001070b7824 */ /* 0x000fe200010e0609 */
[----:B------:R-:W-:Y:S01]  /*68b0*/  IADD3 R6, P1, P2, R101, R8, R15 ;  /* 0x0000000865067210 */ /* 0x000fe20007a3e00f */
[-C--:B------:R-:W-:Y:S01]  /*68c0*/  FMUL R67, R67, R88.reuse ;  /* 0x0000005843437220 */ /* 0x080fe20000400000 */
[----:B------:R-:W-:Y:S01]  /*68d0*/  ISETP.GT.AND P5, PT, R4, 0x8, PT ;  /* 0x000000080400780c */ /* 0x000fe20003fa4270 */
[-C--:B0-----:R-:W-:Y:S01]  /*68e0*/  FMUL R5, R60, R88.reuse ;  /* 0x000000583c057220 */ /* 0x081fe20000400000 */
[C---:B------:R-:W-:Y:S01]  /*68f0*/  ISETP.GT.AND P4, PT, R4.reuse, 0x9, PT ;  /* 0x000000090400780c */ /* 0x040fe20003f84270 */
[----:B------:R-:W-:Y:S01]  /*6900*/  @P0 STG.E desc[UR44][R10.64+0x4], R59 ;  /* 0x0000043b0a000986 */ /* 0x000fe2000c10192c */
[----:B------:R-:W-:Y:S01]  /*6910*/  ISETP.GT.AND P3, PT, R3, 0x8, P6 ;  /* 0x000000080300780c */ /* 0x000fe20003764270 */
[-C--:B------:R-:W-:Y:S01]  /*6920*/  FMUL R69, R69, R88.reuse ;  /* 0x0000005845457220 */ /* 0x080fe20000400000 */
[----:B------:R-:W-:Y:S01]  /*6930*/  IADD3.X R7, R19, R9, R7, P1, P2 ;  /* 0x0000000913077210 */ /* 0x000fe20000fe4407 */
[-C--:B------:R-:W-:Y:S01]  /*6940*/  FMUL R71, R71, R88.reuse ;  /* 0x0000005847477220 */ /* 0x080fe20000400000 */
[----:B------:R-:W-:Y:S01]  /*6950*/  ISETP.GT.AND P1, PT, R3, RZ, P5 ;  /* 0x000000ff0300720c */ /* 0x000fe20002f24270 */
[-C--:B------:R-:W-:Y:S01]  /*6960*/  FMUL R73, R73, R88.reuse ;  /* 0x0000005849497220 */ /* 0x080fe20000400000 */
[----:B------:R-:W-:Y:S01]  /*6970*/  ISETP.GT.AND P0, PT, R3, RZ, P4 ;  /* 0x000000ff0300720c */ /* 0x000fe20002704270 */
[-C--:B------:R-:W-:Y:S01]  /*6980*/  FMUL R75, R75, R88.reuse ;  /* 0x000000584b4b7220 */ /* 0x080fe20000400000 */
[----:B------:R-:W-:Y:S01]  /*6990*/  F2FP.TF32.F32.PACK_B R13, R13 ;  /* 0x0000000dff0d723e */ /* 0x000fe200024050ff */
[-C--:B------:R-:W-:Y:S01]  /*69a0*/  FMUL R77, R77, R88.reuse ;  /* 0x000000584d4d7220 */ /* 0x080fe20000400000 */
[----:B------:R-:W-:Y:S01]  /*69b0*/  F2FP.TF32.F32.PACK_B R5, R5 ;  /* 0x00000005ff05723e */ /* 0x000fe200024050ff */
[-C--:B------:R-:W-:Y:S01]  /*69c0*/  FMUL R79, R79, R88.reuse ;  /* 0x000000584f4f7220 */ /* 0x080fe20000400000 */
[----:B------:R-:W-:Y:S01]  /*69d0*/  F2FP.TF32.F32.PACK_B R61, R61 ;  /* 0x0000003dff3d723e */ /* 0x000fe200024050ff */
[----:B------:R0:W-:Y:S01]  /*69e0*/  @P3 STG.E desc[UR44][R10.64], R13 ;  /* 0x0000000d0a003986 */ /* 0x0001e2000c10192c */
[----:B------:R-:W-:Y:S01]  /*69f0*/  F2FP.TF32.F32.PACK_B R63, R63 ;  /* 0x0000003fff3f723e */ /* 0x000fe200024050ff */
[-C--:B------:R-:W-:Y:S01]  /*6a00*/  FMUL R81, R81, R88.reuse ;  /* 0x0000005851517220 */ /* 0x080fe20000400000 */
[C---:B------:R-:W-:Y:S01]  /*6a10*/  ISETP.GT.AND P3, PT, R4.reuse, 0x10, PT ;  /* 0x000000100400780c */ /* 0x040fe20003f64270 */
[----:B------:R1:W-:Y:S01]  /*6a20*/  @P1 STG.E desc[UR44][R8.64+0x20], R5 ;  /* 0x0000200508001986 */ /* 0x0003e2000c10192c */
[----:B------:R-:W-:Y:S01]  /*6a30*/  ISETP.GT.AND P1, PT, R3, 0x8, P5 ;  /* 0x000000080300780c */ /* 0x000fe20002f24270 */
[-C--:B------:R-:W-:Y:S01]  /*6a40*/  FMUL R83, R83, R88.reuse ;  /* 0x0000005853537220 */ /* 0x080fe20000400000 */
[----:B------:R-:W-:Y:S01]  /*6a50*/  ISETP.GT.AND P2, PT, R4, 0x11, PT ;  /* 0x000000110400780c */ /* 0x000fe20003f44270 */
[----:B------:R-:W-:Y:S01]  /*6a60*/  @P0 STG.E desc[UR44][R8.64+0x24], R61 ;  /* 0x0000243d08000986 */ /* 0x000fe2000c10192c */
[----:B------:R-:W-:Y:S01]  /*6a70*/  ISETP.GT.AND P0, PT, R3, 0x8, P4 ;  /* 0x000000080300780c */ /* 0x000fe20002704270 */
[-C--:B------:R-:W-:Y:S01]  /*6a80*/  FMUL R85, R85, R88.reuse ;  /* 0x0000005855557220 */ /* 0x080fe20000400000 */
[----:B------:R-:W-:Y:S01]  /*6a90*/  F2FP.TF32.F32.PACK_B R65, R65 ;  /* 0x00000041ff41723e */ /* 0x000fe200024050ff */
[-C--:B0-----:R-:W-:Y:S01]  /*6aa0*/  FMUL R13, R62, R88.reuse ;  /* 0x000000583e0d7220 */ /* 0x081fe20000400000 */
[----:B------:R-:W-:Y:S01]  /*6ab0*/  F2FP.TF32.F32.PACK_B R67, R67 ;  /* 0x00000043ff43723e */ /* 0x000fe200024050ff */
[-C--:B------:R-:W-:Y:S01]  /*6ac0*/  FMUL R87, R87, R88.reuse ;  /* 0x0000005857577220 */ /* 0x080fe20000400000 */
[----:B------:R-:W-:Y:S01]  /*6ad0*/  F2FP.TF32.F32.PACK_B R69, R69 ;  /* 0x00000045ff45723e */ /* 0x000fe200024050ff */
[-C--:B-1----:R-:W-:Y:S01]  /*6ae0*/  FMUL R5, R64, R88.reuse ;  /* 0x0000005840057220 */ /* 0x082fe20000400000 */
[----:B------:R-:W-:Y:S01]  /*6af0*/  F2FP.TF32.F32.PACK_B R13, R13 ;  /* 0x0000000dff0d723e */ /* 0x000fe200024050ff */
[-C--:B------:R-:W-:Y:S01]  /*6b00*/  FMUL R25, R25, R88.reuse ;  /* 0x0000005819197220 */ /* 0x080fe20000400000 */
[----:B------:R-:W-:Y:S01]  /*6b10*/  F2FP.TF32.F32.PACK_B R71, R71 ;  /* 0x00000047ff47723e */ /* 0x000fe200024050ff */
[-C--:B------:R-:W-:Y:S01]  /*6b20*/  FMUL R27, R27, R88.reuse ;  /* 0x000000581b1b7220 */ /* 0x080fe20000400000 */
[----:B------:R-:W-:Y:S01]  /*6b30*/  F2FP.TF32.F32.PACK_B R5, R5 ;  /* 0x00000005ff05723e */ /* 0x000fe200024050ff */
[----:B------:R-:W-:Y:S01]  /*6b40*/  @P0 STG.E desc[UR44][R10.64+0x24], R63 ;  /* 0x0000243f0a000986 */ /* 0x000fe2000c10192c */
[----:B------:R-:W-:Y:S01]  /*6b50*/  ISETP.GT.AND P0, PT, R3, RZ, P3 ;  /* 0x000000ff0300720c */ /* 0x000fe20001f04270 */
[-C--:B------:R-:W-:Y:S01]  /*6b60*/  FMUL R29, R29, R88.reuse ;  /* 0x000000581d1d7220 */ /* 0x080fe20000400000 */
[----:B------:R-:W-:Y:S01]  /*6b70*/  F2FP.TF32.F32.PACK_B R73, R73 ;  /* 0x00000049ff49723e */ /* 0x000fe200024050ff */
[----:B------:R0:W-:Y:S01]  /*6b80*/  @P1 STG.E desc[UR44][R10.64+0x20], R13 ;  /* 0x0000200d0a001986 */ /* 0x0001e2000c10192c */
[C---:B------:R-:W-:Y:S01]  /*6b90*/  ISETP.GT.AND P1, PT, R4.reuse, 0x19, PT ;  /* 0x000000190400780c */ /* 0x040fe20003f24270 */
[-C--:B------:R-:W-:Y:S01]  /*6ba0*/  FMUL R31, R31, R88.reuse ;  /* 0x000000581f1f7220 */ /* 0x080fe20000400000 */
[----:B------:R-:W-:Y:S01]  /*6bb0*/  F2FP.TF32.F32.PACK_B R75, R75 ;  /* 0x0000004bff4b723e */ /* 0x000fe200024050ff */
[-C--:B------:R-:W-:Y:S01]  /*6bc0*/  FMUL R33, R33, R88.reuse ;  /* 0x0000005821217220 */ /* 0x080fe20000400000 */
[C---:B------:R-:W-:Y:S01]  /*6bd0*/  ISETP.GT.AND P5, PT, R4.reuse, 0x28, PT ;  /* 0x000000280400780c */ /* 0x040fe20003fa4270 */
[-C--:B------:R-:W-:Y:S01]  /*6be0*/  FMUL R35, R35, R88.reuse ;  /* 0x0000005823237220 */ /* 0x080fe20000400000 */
[----:B------:R-:W-:Y:S01]  /*6bf0*/  ISETP.GT.AND P4, PT, R4, 0x29, PT ;  /* 0x000000290400780c */ /* 0x000fe20003f84270 */
[-C--:B------:R-:W-:Y:S01]  /*6c00*/  FMUL R37, R37, R88.reuse ;  /* 0x0000005825257220 */ /* 0x080fe20000400000 */
[----:B------:R-:W-:Y:S01]  /*6c10*/  F2FP.TF32.F32.PACK_B R77, R77 ;  /* 0x0000004dff4d723e */ /* 0x000fe200024050ff */
[----:B------:R1:W-:Y:S01]  /*6c20*/  @P0 STG.E desc[UR44][R8.64+0x40], R5 ;  /* 0x0000400508000986 */ /* 0x0003e2000c10192c */
[----:B------:R-:W-:Y:S01]  /*6c30*/  ISETP.GT.AND P0, PT, R3, RZ, P2 ;  /* 0x000000ff0300720c */ /* 0x000fe20001704270 */
[-C--:B0-----:R-:W-:Y:S01]  /*6c40*/  FMUL R13, R66, R88.reuse ;  /* 0x00000058420d7220 */ /* 0x081fe20000400000 */
[----:B------:R-:W-:Y:S01]  /*6c50*/  F2FP.TF32.F32.PACK_B R79, R79 ;  /* 0x0000004fff4f723e */ /* 0x000fe200024050ff */
[-C--:B------:R-:W-:Y:S01]  /*6c60*/  FMUL R39, R39, R88.reuse ;  /* 0x0000005827277220 */ /* 0x080fe20000400000 */
[----:B------:R-:W-:Y:S01]  /*6c70*/  F2FP.TF32.F32.PACK_B R81, R81 ;  /* 0x00000051ff51723e */ /* 0x000fe200024050ff */
[-C--:B------:R-:W-:Y:S01]  /*6c80*/  FMUL R41, R41, R88.reuse ;  /* 0x0000005829297220 */ /* 0x080fe20000400000 */
[----:B------:R-:W-:Y:S01]  /*6c90*/  F2FP.TF32.F32.PACK_B R13, R13 ;  /* 0x0000000dff0d723e */ /* 0x000fe200024050ff */
[-C--:B------:R-:W-:Y:S01]  /*6ca0*/  FMUL R43, R43, R88.reuse ;  /* 0x000000582b2b7220 */ /* 0x080fe20000400000 */
[----:B------:R-:W-:Y:S01]  /*6cb0*/  F2FP.TF32.F32.PACK_B R83, R83 ;  /* 0x00000053ff53723e */ /* 0x000fe200024050ff */
[-C--:B------:R-:W-:Y:S01]  /*6cc0*/  FMUL R45, R45, R88.reuse ;  /* 0x000000582d2d7220 */ /* 0x080fe20000400000 */
[----:B------:R-:W-:Y:S01]  /*6cd0*/  P2R R57, PR, RZ, 0x20 ;  /* 0x00000020ff397803 */ /* 0x000fe20000000000 */
[-C--:B-1----:R-:W-:Y:S01]  /*6ce0*/  FMUL R5, R68, R88.reuse ;  /* 0x0000005844057220 */ /* 0x082fe20000400000 */
[----:B------:R-:W-:Y:S01]  /*6cf0*/  P2R R56, PR, RZ, 0x10 ;  /* 0x00000010ff387803 */ /* 0x000fe20000000000 */
[----:B------:R-:W-:Y:S01]  /*6d00*/  @P0 STG.E desc[UR44][R8.64+0x44], R65 ;  /* 0x0000444108000986 */ /* 0x000fe2000c10192c */
[----:B------:R-:W-:Y:S01]  /*6d10*/  ISETP.GT.AND P0, PT, R3, 0x8, P3 ;  /* 0x000000080300780c */ /* 0x000fe20001f04270 */
[-C--:B------:R-:W-:Y:S01]  /*6d20*/  FMUL R47, R47, R88.reuse ;  /* 0x000000582f2f7220 */ /* 0x080fe20000400000 */
[----:B------:R-:W-:Y:S01]  /*6d30*/  F2FP.TF32.F32.PACK_B R5, R5 ;  /* 0x00000005ff05723e */ /* 0x000fe200024050ff */
[-C--:B------:R-:W-:Y:S01]  /*6d40*/  FMUL R49, R49, R88.reuse ;  /* 0x0000005831317220 */ /* 0x080fe20000400000 */
[----:B------:R-:W-:Y:S01]  /*6d50*/  ISETP.GT.AND P3, PT, R4, 0x30, PT ;  /* 0x000000300400780c */ /* 0x000fe20003f64270 */
[-C--:B------:R-:W-:Y:S01]  /*6d60*/  FMUL R51, R51, R88.reuse ;  /* 0x0000005833337220 */ /* 0x080fe20000400000 */
[----:B------:R-:W-:Y:S01]  /*6d70*/  F2FP.TF32.F32.PACK_B R85, R85 ;  /* 0x00000055ff55723e */ /* 0x000fe200024050ff */
[-C--:B------:R-:W-:Y:S01]  /*6d80*/  FMUL R53, R53, R88.reuse ;  /* 0x0000005835357220 */ /* 0x080fe20000400000 */
[----:B------:R-:W-:Y:S01]  /*6d90*/  F2FP.TF32.F32.PACK_B R87, R87 ;  /* 0x00000057ff57723e */ /* 0x000fe200024050ff */
[----:B------:R-:W-:Y:S01]  /*6da0*/  FMUL R55, R55, R88 ;  /* 0x0000005837377220 */ /* 0x000fe20000400000 */
[----:B------:R-:W-:-:S02]  /*6db0*/  F2FP.TF32.F32.PACK_B R25, R25 ;  /* 0x00000019ff19723e */ /* 0x000fc400024050ff */
[----:B------:R-:W-:Y:S01]  /*6dc0*/  F2FP.TF32.F32.PACK_B R27, R27 ;  /* 0x0000001bff1b723e */ /* 0x000fe200024050ff */
[----:B------:R0:W-:Y:S01]  /*6dd0*/  @P0 STG.E desc[UR44][R10.64+0x40], R13 ;  /* 0x0000400d0a000986 */ /* 0x0001e2000c10192c */
[----:B------:R-:W-:Y:S02]  /*6de0*/  ISETP.GT.AND P0, PT, R3, 0x8, P2 ;  /* 0x000000080300780c */ /* 0x000fe40001704270 */
[----:B------:R-:W-:Y:S02]  /*6df0*/  ISETP.GT.AND P2, PT, R4, 0x18, PT ;  /* 0x000000180400780c */ /* 0x000fe40003f44270 */
[----:B------:R-:W-:Y:S02]  /*6e00*/  F2FP.TF32.F32.PACK_B R29, R29 ;  /* 0x0000001dff1d723e */ /* 0x000fe400024050ff */
[----:B------:R-:W-:Y:S02]  /*6e10*/  F2FP.TF32.F32.PACK_B R31, R31 ;  /* 0x0000001fff1f723e */ /* 0x000fe400024050ff */
[----:B------:R-:W-:-:S02]  /*6e20*/  F2FP.TF32.F32.PACK_B R33, R33 ;  /* 0x00000021ff21723e */ /* 0x000fc400024050ff */
[----:B------:R-:W-:Y:S01]  /*6e30*/  F2FP.TF32.F32.PACK_B R35, R35 ;  /* 0x00000023ff23723e */ /* 0x000fe200024050ff */
[----:B0-----:R-:W-:Y:S01]  /*6e40*/  FMUL R13, R70, R88 ;  /* 0x00000058460d7220 */ /* 0x001fe20000400000 */
[----:B------:R-:W-:Y:S01]  /*6e50*/  F2FP.TF32.F32.PACK_B R37, R37 ;  /* 0x00000025ff25723e */ /* 0x000fe200024050ff */
[----:B------:R-:W-:Y:S01]  /*6e60*/  @P0 STG.E desc[UR44][R10.64+0x44], R67 ;  /* 0x000044430a000986 */ /* 0x000fe2000c10192c */
[----:B------:R-:W-:Y:S02]  /*6e70*/  ISETP.GT.AND P0, PT, R3, RZ, P2 ;  /* 0x000000ff0300720c */ /* 0x000fe40001704270 */
[----:B------:R-:W-:Y:S02]  /*6e80*/  F2FP.TF32.F32.PACK_B R13, R13 ;  /* 0x0000000dff0d723e */ /* 0x000fe400024050ff */
[----:B------:R-:W-:Y:S02]  /*6e90*/  F2FP.TF32.F32.PACK_B R39, R39 ;  /* 0x00000027ff27723e */ /* 0x000fe400024050ff */
[----:B------:R-:W-:-:S02]  /*6ea0*/  F2FP.TF32.F32.PACK_B R41, R41 ;  /* 0x00000029ff29723e */ /* 0x000fc400024050ff */
[----:B------:R-:W-:Y:S02]  /*6eb0*/  F2FP.TF32.F32.PACK_B R43, R43 ;  /* 0x0000002bff2b723e */ /* 0x000fe400024050ff */
[----:B------:R-:W-:Y:S02]  /*6ec0*/  F2FP.TF32.F32.PACK_B R45, R45 ;  /* 0x0000002dff2d723e */ /* 0x000fe400024050ff */
[----:B------:R-:W-:Y:S01]  /*6ed0*/  F2FP.TF32.F32.PACK_B R47, R47 ;  /* 0x0000002fff2f723e */ /* 0x000fe200024050ff */
[----:B------:R0:W-:Y:S01]  /*6ee0*/  @P0 STG.E desc[UR44][R8.64+0x60], R5 ;  /* 0x0000600508000986 */ /* 0x0001e2000c10192c */
[----:B------:R-:W-:Y:S02]  /*6ef0*/  ISETP.GT.AND P0, PT, R3, RZ, P1 ;  /* 0x000000ff0300720c */ /* 0x000fe40000f04270 */
[----:B------:R-:W-:Y:S02]  /*6f00*/  F2FP.TF32.F32.PACK_B R49, R49 ;  /* 0x00000031ff31723e */ /* 0x000fe400024050ff */
[----:B------:R-:W-:-:S02]  /*6f10*/  F2FP.TF32.F32.PACK_B R51, R51 ;  /* 0x00000033ff33723e */ /* 0x000fc400024050ff */
[----:B------:R-:W-:Y:S02]  /*6f20*/  F2FP.TF32.F32.PACK_B R53, R53 ;  /* 0x00000035ff35723e */ /* 0x000fe400024050ff */
[----:B------:R-:W-:Y:S01]  /*6f30*/  F2FP.TF32.F32.PACK_B R55, R55 ;  /* 0x00000037ff37723e */ /* 0x000fe200024050ff */
[----:B0-----:R-:W-:-:S04]  /*6f40*/  FMUL R5, R72, R88 ;  /* 0x0000005848057220 */ /* 0x001fc80000400000 */
[----:B------:R-:W-:Y:S01]  /*6f50*/  @P0 STG.E desc[UR44][R8.64+0x64], R69 ;  /* 0x0000644508000986 */ /* 0x000fe2000c10192c */
[----:B------:R-:W-:Y:S02]  /*6f60*/  ISETP.GT.AND P0, PT, R3, 0x8, P2 ;  /* 0x000000080300780c */ /* 0x000fe40001704270 */
[----:B------:R-:W-:Y:S02]  /*6f70*/  ISETP.GT.AND P2, PT, R4, 0x20, PT ;  /* 0x000000200400780c */ /* 0x000fe40003f44270 */
[----:B------:R-:W-:-:S09]  /*6f80*/  F2FP.TF32.F32.PACK_B R5, R5 ;  /* 0x00000005ff05723e */ /* 0x000fd200024050ff */
[----:B------:R0:W-:Y:S01]  /*6f90*/  @P0 STG.E desc[UR44][R10.64+0x60], R13 ;  /* 0x0000600d0a000986 */ /* 0x0001e2000c10192c */
[----:B------:R-:W-:Y:S02]  /*6fa0*/  ISETP.GT.AND P0, PT, R3, 0x8, P1 ;  /* 0x000000080300780c */ /* 0x000fe40000f04270 */
[----:B------:R-:W-:Y:S01]  /*6fb0*/  ISETP.GT.AND P1, PT, R4, 0x21, PT ;  /* 0x000000210400780c */ /* 0x000fe20003f24270 */
[----:B0-----:R-:W-:-:S10]  /*6fc0*/  FMUL R13, R74, R88 ;  /* 0x000000584a0d7220 */ /* 0x001fd40000400000 */
[----:B------:R-:W-:Y:S01]  /*6fd0*/  @P0 STG.E desc[UR44][R10.64+0x64], R71 ;  /* 0x000064470a000986 */ /* 0x000fe2000c10192c */
[----:B------:R-:W-:Y:S02]  /*6fe0*/  ISETP.GT.AND P0, PT, R3, RZ, P2 ;  /* 0x000000ff0300720c */ /* 0x000fe40001704270 */
[----:B------:R-:W-:-:S11]  /*6ff0*/  F2FP.TF32.F32.PACK_B R13, R13 ;  /* 0x0000000dff0d723e */ /* 0x000fd600024050ff */
[----:B------:R0:W-:Y:S01]  /*7000*/  @P0 STG.E desc[UR44][R8.64+0x80], R5 ;  /* 0x0000800508000986 */ /* 0x0001e2000c10192c */
[----:B------:R-:W-:Y:S01]  /*7010*/  ISETP.GT.AND P0, PT, R3, RZ, P1 ;  /* 0x000000ff0300720c */ /* 0x000fe20000f04270 */
[----:B0-----:R-:W-:-:S12]  /*7020*/  FMUL R5, R76, R88 ;  /* 0x000000584c057220 */ /* 0x001fd80000400000 */
[----:B------:R-:W-:Y:S01]  /*7030*/  @P0 STG.E desc[UR44][R8.64+0x84], R73 ;  /* 0x0000844908000986 */ /* 0x000fe2000c10192c */
[----:B------:R-:W-:Y:S02]  /*7040*/  ISETP.GT.AND P0, PT, R3, 0x8, P2 ;  /* 0x000000080300780c */ /* 0x000fe40001704270 */
[----:B------:R-:W-:Y:S02]  /*7050*/  F2FP.TF32.F32.PACK_B R5, R5 ;  /* 0x00000005ff05723e */ /* 0x000fe400024050ff */
[----:B------:R-:W-:-:S09]  /*7060*/  ISETP.GT.AND P2, PT, R4, 0x38, PT ;  /* 0x000000380400780c */ /* 0x000fd20003f44270 */
[----:B------:R0:W-:Y:S01]  /*7070*/  @P0 STG.E desc[UR44][R10.64+0x80], R13 ;  /* 0x0000800d0a000986 */ /* 0x0001e2000c10192c */
[----:B------:R-:W-:Y:S01]  /*7080*/  ISETP.GT.AND P0, PT, R3, 0x8, P1 ;  /* 0x000000080300780c */ /* 0x000fe20000f04270 */
[----:B0-----:R-:W-:-:S12]  /*7090*/  FMUL R13, R78, R88 ;  /* 0x000000584e0d7220 */ /* 0x001fd80000400000 */
        /* <DEDUP_REMOVED lines=8> */
[----:B------:R-:W-:-:S11]  /*7120*/  F2FP.TF32.F32.PACK_B R5, R5 ;  /* 0x00000005ff05723e */ /* 0x000fd600024050ff */
[----:B------:R0:W-:Y:S01]  /*7130*/  @P0 STG.E desc[UR44][R10.64+0xa0], R13 ;  /* 0x0000a00d0a000986 */ /* 0x0001e2000c10192c */
[C---:B------:R-:W-:Y:S02]  /*7140*/  ISETP.GT.AND P0, PT, R3.reuse, 0x8, P4 ;  /* 0x000000080300780c */ /* 0x040fe40002704270 */
[----:B------:R-:W-:Y:S01]  /*7150*/  ISETP.GT.AND P4, PT, R3, 0x8, P2 ;  /* 0x000000080300780c */ /* 0x000fe20001784270 */
[----:B0-----:R-:W-:-:S10]  /*7160*/  FMUL R13, R82, R88 ;  /* 0x00000058520d7220 */ /* 0x001fd40000400000 */
[----:B------:R-:W-:Y:S01]  /*7170*/  @P0 STG.E desc[UR44][R10.64+0xa4], R79 ;  /* 0x0000a44f0a000986 */ /* 0x000fe2000c10192c */
[----:B------:R-:W-:Y:S02]  /*7180*/  ISETP.GT.AND P0, PT, R3, RZ, P3 ;  /* 0x000000ff0300720c */ /* 0x000fe40001f04270 */
[----:B------:R-:W-:-:S11]  /*7190*/  F2FP.TF32.F32.PACK_B R13, R13 ;  /* 0x0000000dff0d723e */ /* 0x000fd600024050ff */
[----:B------:R0:W-:Y:S01]  /*71a0*/  @P0 STG.E desc[UR44][R8.64+0xc0], R5 ;  /* 0x0000c00508000986 */ /* 0x0001e2000c10192c */
[----:B------:R-:W-:-:S04]  /*71b0*/  ISETP.GT.AND P0, PT, R4, 0x31, PT ;  /* 0x000000310400780c */ /* 0x000fc80003f04270 */
[----:B------:R-:W-:Y:S01]  /*71c0*/  ISETP.GT.AND P1, PT, R3, RZ, P0 ;  /* 0x000000ff0300720c */ /* 0x000fe20000724270 */
[----:B0-----:R-:W-:-:S05]  /*71d0*/  FMUL R5, R84, R88 ;  /* 0x0000005854057220 */ /* 0x001fca0000400000 */
[----:B------:R-:W-:-:S07]  /*71e0*/  F2FP.TF32.F32.PACK_B R5, R5 ;  /* 0x00000005ff05723e */ /* 0x000fce00024050ff */
[----:B------:R-:W-:Y:S01]  /*71f0*/  @P1 STG.E desc[UR44][R8.64+0xc4], R81 ;  /* 0x0000c45108001986 */ /* 0x000fe2000c10192c */
[----:B------:R-:W-:-:S13]  /*7200*/  ISETP.GT.AND P1, PT, R3, 0x8, P3 ;  /* 0x000000080300780c */ /* 0x000fda0001f24270 */
[----:B------:R0:W-:Y:S01]  /*7210*/  @P1 STG.E desc[UR44][R10.64+0xc0], R13 ;  /* 0x0000c00d0a001986 */ /* 0x0001e2000c10192c */
[----:B------:R-:W-:-:S13]  /*7220*/  ISETP.GT.AND P1, PT, R3, 0x8, P0 ;  /* 0x000000080300780c */ /* 0x000fda0000724270 */
[----:B------:R-:W-:Y:S01]  /*7230*/  @P1 STG.E desc[UR44][R10.64+0xc4], R83 ;  /* 0x0000c4530a001986 */ /* 0x000fe2000c10192c */
[----:B------:R-:W-:-:S05]  /*7240*/  IADD3 R14, P1, R101, R10, RZ ;  /* 0x0000000a650e7210 */ /* 0x000fca0007f3e0ff */
[----:B------:R-:W-:Y:S01]  /*7250*/  IMAD.X R15, R19, 0x1, R11, P1 ;  /* 0x00000001130f7824 */ /* 0x000fe200008e060b */
[----:B------:R-:W-:-:S13]  /*7260*/  ISETP.GT.AND P1, PT, R3, RZ, P2 ;  /* 0x000000ff0300720c */ /* 0x000fda0001724270 */
[----:B------:R1:W-:Y:S01]  /*7270*/  @P1 STG.E desc[UR44][R8.64+0xe0], R5 ;  /* 0x0000e00508001986 */ /* 0x0003e2000c10192c */
[----:B------:R-:W-:-:S05]  /*7280*/  IADD3 R20, P1, R101, R10, RZ ;  /* 0x0000000a65147210 */ /* 0x000fca0007f3e0ff */
[----:B------:R-:W-:Y:S01]  /*7290*/  IMAD.X R21, R19, 0x1, R11, P1 ;  /* 0x0000000113157824 */ /* 0x000fe200008e060b */
[----:B------:R-:W-:-:S05]  /*72a0*/  IADD3 R12, P1, R101, R8, RZ ;  /* 0x00000008650c7210 */ /* 0x000fca0007f3e0ff */
[----:B0-----:R-:W-:Y:S01]  /*72b0*/  IMAD.X R13, R19, 0x1, R9, P1 ;  /* 0x00000001130d7824 */ /* 0x001fe200008e0609 */
[----:B------:R-:W-:Y:S01]  /*72c0*/  ISETP.GT.AND P1, PT, R4, 0x39, PT ;  /* 0x000000390400780c */ /* 0x000fe20003f24270 */
[-C--:B-1----:R-:W-:Y:S01]  /*72d0*/  FMUL R5, R86, R88.reuse ;  /* 0x0000005856057220 */ /* 0x082fe20000400000 */
[----:B------:R-:W-:Y:S02]  /*72e0*/  FMUL R19, R24, R88 ;  /* 0x0000005818137220 */ /* 0x000fe40000400000 */
[----:B------:R-:W-:Y:S02]  /*72f0*/  ISETP.GT.AND P5, PT, R3, RZ, P1 ;  /* 0x000000ff0300720c */ /* 0x000fe40000fa4270 */
[----:B------:R-:W-:Y:S02]  /*7300*/  F2FP.TF32.F32.PACK_B R5, R5 ;  /* 0x00000005ff05723e */ /* 0x000fe400024050ff */
[----:B------:R-:W-:-:S09]  /*7310*/  F2FP.TF32.F32.PACK_B R19, R19 ;  /* 0x00000013ff13723e */ /* 0x000fd200024050ff */
[----:B------:R-:W-:Y:S01]  /*7320*/  @P5 STG.E desc[UR44][R8.64+0xe4], R85 ;  /* 0x0000e45508005986 */ /* 0x000fe2000c10192c */
[----:B------:R-:W-:-:S03]  /*7330*/  ISETP.GT.AND P5, PT, R4, 0x1, PT ;  /* 0x000000010400780c */ /* 0x000fc60003fa4270 */
[----:B------:R0:W-:Y:S01]  /*7340*/  @P4 STG.E desc[UR44][R10.64+0xe0], R5 ;  /* 0x0000e0050a004986 */ /* 0x0001e2000c10192c */
[C---:B------:R-:W-:Y:S02]  /*7350*/  ISETP.GT.AND P4, PT, R3.reuse, 0x8, P1 ;  /* 0x000000080300780c */ /* 0x040fe40000f84270 */
[----:B------:R-:W-:Y:S01]  /*7360*/  ISETP.GT.AND P5, PT, R3, 0x80, P5 ;  /* 0x000000800300780c */ /* 0x000fe20002fa4270 */
[----:B0-----:R-:W-:-:S10]  /*7370*/  FMUL R5, R26, R88 ;  /* 0x000000581a057220 */ /* 0x001fd40000400000 */
[----:B------:R0:W-:Y:S01]  /*7380*/  @P4 STG.E desc[UR44][R10.64+0xe4], R87 ;  /* 0x0000e4570a004986 */ /* 0x0001e2000c10192c */
[C---:B------:R-:W-:Y:S01]  /*7390*/  ISETP.GT.AND P4, PT, R3.reuse, 0x80, P6 ;  /* 0x000000800300780c */ /* 0x040fe20003784270 */
[----:B------:R-:W-:Y:S01]  /*73a0*/  @P5 IMAD.MOV.U32 R8, RZ, RZ, R12 ;  /* 0x000000ffff085224 */ /* 0x000fe200078e000c */
[----:B------:R-:W-:Y:S01]  /*73b0*/  ISETP.GT.AND P6, PT, R3, 0x88, P6 ;  /* 0x000000880300780c */ /* 0x000fe200037c4270 */
[----:B------:R-:W-:Y:S01]  /*73c0*/  @P5 IMAD.MOV.U32 R9, RZ, RZ, R13 ;  /* 0x000000ffff095224 */ /* 0x000fe200078e000d */
[----:B------:R-:W-:Y:S01]  /*73d0*/  F2FP.TF32.F32.PACK_B R5, R5 ;  /* 0x00000005ff05723e */ /* 0x000fe200024050ff */
[----:B0-----:R-:W-:-:S08]  /*73e0*/  FMUL R11, R28, R88 ;  /* 0x000000581c0b7220 */ /* 0x001fd00000400000 */
[----:B------:R0:W-:Y:S01]  /*73f0*/  @P4 STG.E desc[UR44][R12.64], R19 ;  /* 0x000000130c004986 */ /* 0x0001e2000c10192c */
[----:B------:R-:W-:Y:S02]  /*7400*/  ISETP.NE.AND P4, PT, R56, RZ, PT ;  /* 0x000000ff3800720c */ /* 0x000fe40003f85270 */
[----:B------:R-:W-:Y:S01]  /*7410*/  F2FP.TF32.F32.PACK_B R11, R11 ;  /* 0x0000000bff0b723e */ /* 0x000fe200024050ff */
[----:B------:R-:W-:Y:S01]  /*7420*/  @P5 STG.E desc[UR44][R8.64+0x4], R25 ;  /* 0x0000041908005986 */ /* 0x000fe2000c10192c */
[----:B------:R-:W-:-:S03]  /*7430*/  ISETP.NE.AND P5, PT, R57, RZ, PT ;  /* 0x000000ff3900720c */ /* 0x000fc60003fa5270 */
[----:B------:R1:W-:Y:S01]  /*7440*/  @P6 STG.E desc[UR44][R14.64], R5 ;  /* 0x000000050e006986 */ /* 0x0003e2000c10192c */
[----:B------:R-:W-:Y:S01]  /*7450*/  ISETP.GT.AND P6, PT, R4, 0x1, PT ;  /* 0x000000010400780c */ /* 0x000fe20003fc4270 */
[----:B0-----:R-:W-:-:S03]  /*7460*/  FMUL R19, R52, R88 ;  /* 0x0000005834137220 */ /* 0x001fc60000400000 */
[----:B------:R-:W-:Y:S02]  /*7470*/  ISETP.GT.AND P6, PT, R3, 0x88, P6 ;  /* 0x000000880300780c */ /* 0x000fe400037c4270 */
[----:B------:R-:W-:Y:S01]  /*7480*/  F2FP.TF32.F32.PACK_B R19, R19 ;  /* 0x00000013ff13723e */ /* 0x000fe200024050ff */
[-C--:B-1----:R-:W-:Y:S01]  /*7490*/  FMUL R5, R30, R88.reuse ;  /* 0x000000581e057220 */ /* 0x082fe20000400000 */
[----:B------:R-:W-:-:S04]  /*74a0*/  FMUL R15, R50, R88 ;  /* 0x00000058320f7220 */ /* 0x000fc80000400000 */
[----:B------:R-:W-:-:S05]  /*74b0*/  F2FP.TF32.F32.PACK_B R5, R5 ;  /* 0x00000005ff05723e */ /* 0x000fca00024050ff */
[----:B------:R-:W-:Y:S01]  /*74c0*/  @P6 STG.E desc[UR44][R20.64+0x4], R27 ;  /* 0x0000041b14006986 */ /* 0x000fe2000c10192c */
[----:B------:R-:W-:Y:S02]  /*74d0*/  ISETP.GT.AND P6, PT, R4, 0x8, PT ;  /* 0x000000080400780c */ /* 0x000fe40003fc4270 */
[----:B------:R-:W-:Y:S02]  /*74e0*/  F2FP.TF32.F32.PACK_B R15, R15 ;  /* 0x0000000fff0f723e */ /* 0x000fe400024050ff */
[----:B------:R-:W-:-:S13]  /*74f0*/  ISETP.GT.AND P6, PT, R3, 0x80, P6 ;  /* 0x000000800300780c */ /* 0x000fda00037c4270 */
[----:B------:R-:W-:Y:S02]  /*7500*/  @P6 IMAD.MOV.U32 R8, RZ, RZ, R12 ;  /* 0x000000ffff086224 */ /* 0x000fe400078e000c */
[----:B------:R-:W-:-:S05]  /*7510*/  @P6 IMAD.MOV.U32 R9, RZ, RZ, R13 ;  /* 0x000000ffff096224 */ /* 0x000fca00078e000d */
[----:B------:R0:W-:Y:S01]  /*7520*/  @P6 STG.E desc[UR44][R8.64+0x20], R11 ;  /* 0x0000200b08006986 */ /* 0x0001e2000c10192c */
[----:B------:R-:W-:-:S04]  /*7530*/  ISETP.GT.AND P6, PT, R4, 0x9, PT ;  /* 0x000000090400780c */ /* 0x000fc80003fc4270 */
[----:B------:R-:W-:Y:S01]  /*7540*/  ISETP.GT.AND P6, PT, R3, 0x80, P6 ;  /* 0x000000800300780c */ /* 0x000fe200037c4270 */
[----:B0-----:R-:W-:-:S05]  /*7550*/  FMUL R11, R32, R88 ;  /* 0x00000058200b7220 */ /* 0x001fca0000400000 */
[----:B------:R-:W-:-:S07]  /*7560*/  F2FP.TF32.F32.PACK_B R11, R11 ;  /* 0x0000000bff0b723e */ /* 0x000fce00024050ff */
[----:B------:R-:W-:Y:S02]  /*7570*/  @P6 IMAD.MOV.U32 R8, RZ, RZ, R12 ;  /* 0x000000ffff086224 */ /* 0x000fe400078e000c */
[----:B------:R-:W-:-:S05]  /*7580*/  @P6 IMAD.MOV.U32 R9, RZ, RZ, R13 ;  /* 0x000000ffff096224 */ /* 0x000fca00078e000d */
[----:B------:R-:W-:Y:S01]  /*7590*/  @P6 STG.E desc[UR44][R8.64+0x24], R29 ;  /* 0x0000241d08006986 */ /* 0x000fe2000c10192c */
[----:B------:R-:W-:-:S04]  /*75a0*/  ISETP.GT.AND P6, PT, R4, 0x8, PT ;  /* 0x000000080400780c */ /* 0x000fc80003fc4270 */
[----:B------:R-:W-:-:S13]  /*75b0*/  ISETP.GT.AND P6, PT, R3, 0x88, P6 ;  /* 0x000000880300780c */ /* 0x000fda00037c4270 */
[----:B------:R0:W-:Y:S01]  /*75c0*/  @P6 STG.E desc[UR44][R6.64+0x20], R5 ;  /* 0x0000200506006986 */ /* 0x0001e2000c10192c */
[----:B------:R-:W-:-:S04]  /*75d0*/  ISETP.GT.AND P6, PT, R4, 0x9, PT ;  /* 0x000000090400780c */ /* 0x000fc80003fc4270 */
[----:B------:R-:W-:Y:S01]  /*75e0*/  ISETP.GT.AND P6, PT, R3, 0x88, P6 ;  /* 0x000000880300780c */ /* 0x000fe200037c4270 */
[----:B0-----:R-:W-:-:S05]  /*75f0*/  FMUL R5, R34, R88 ;  /* 0x0000005822057220 */ /* 0x001fca0000400000 */
[----:B------:R-:W-:-:S07]  /*7600*/  F2FP.TF32.F32.PACK_B R5, R5 ;  /* 0x00000005ff05723e */ /* 0x000fce00024050ff */
[----:B------:R-:W-:Y:S01]  /*7610*/  @P6 STG.E desc[UR44][R6.64+0x24], R31 ;  /* 0x0000241f06006986 */ /* 0x000fe2000c10192c */
[----:B------:R-:W-:-:S04]  /*7620*/  ISETP.GT.AND P6, PT, R4, 0x10, PT ;  /* 0x000000100400780c */ /* 0x000fc80003fc4270 */
        /* <DEDUP_REMOVED lines=50> */
[----:B------:R0:W-:Y:S01]  /*7950*/  @P6 STG.E desc[UR44][R8.64+0x84], R41 ;  /* 0x0000842908006986 */ /* 0x0001e2000c10192c */
[----:B------:R-:W-:-:S04]  /*7960*/  ISETP.GT.AND P6, PT, R4, 0x20, PT ;  /* 0x000000200400780c */ /* 0x000fc80003fc4270 */
[----:B------:R-:W-:Y:S01]  /*7970*/  ISETP.GT.AND P6, PT, R3, 0x88, P6 ;  /* 0x000000880300780c */ /* 0x000fe200037c4270 */
[----:B0-----:R-:W-:-:S05]  /*7980*/  FMUL R9, R44, R88 ;  /* 0x000000582c097220 */ /* 0x001fca0000400000 */
[----:B------:R-:W-:-:S07]  /*7990*/  F2FP.TF32.F32.PACK_B R9, R9 ;  /* 0x00000009ff09723e */ /* 0x000fce00024050ff */
[----:B------:R0:W-:Y:S01]  /*79a0*/  @P6 STG.E desc[UR44][R6.64+0x80], R5 ;  /* 0x0000800506006986 */ /* 0x0001e2000c10192c */
[----:B------:R-:W-:-:S04]  /*79b0*/  ISETP.GT.AND P6, PT, R4, 0x21, PT ;  /* 0x000000210400780c */ /* 0x000fc80003fc4270 */
[----:B------:R-:W-:-:S13]  /*79c0*/  ISETP.GT.AND P6, PT, R3, 0x88, P6 ;  /* 0x000000880300780c */ /* 0x000fda00037c4270 */
[----:B------:R-:W-:Y:S02]  /*79d0*/  @P6 IMAD.MOV.U32 R4, RZ, RZ, R6 ;  /* 0x000000ffff046224 */ /* 0x000fe400078e0006 */
[----:B0-----:R-:W-:-:S05]  /*79e0*/  @P6 IMAD.MOV.U32 R5, RZ, RZ, R7 ;  /* 0x000000ffff056224 */ /* 0x001fca00078e0007 */
[----:B------:R0:W-:Y:S01]  /*79f0*/  @P6 STG.E desc[UR44][R4.64+0x84], R43 ;  /* 0x0000842b04006986 */ /* 0x0001e2000c10192c */
[C---:B------:R-:W-:Y:S02]  /*7a00*/  ISETP.GT.AND P6, PT, R3.reuse, 0x80, P5 ;  /* 0x000000800300780c */ /* 0x040fe40002fc4270 */
[----:B------:R-:W-:-:S11]  /*7a10*/  ISETP.GT.AND P5, PT, R3, 0x88, P5 ;  /* 0x000000880300780c */ /* 0x000fd60002fa4270 */
[----:B0-----:R-:W-:Y:S02]  /*7a20*/  @P6 IMAD.MOV.U32 R4, RZ, RZ, R12 ;  /* 0x000000ffff046224 */ /* 0x001fe400078e000c */
[----:B------:R-:W-:-:S05]  /*7a30*/  @P6 IMAD.MOV.U32 R5, RZ, RZ, R13 ;  /* 0x000000ffff056224 */ /* 0x000fca00078e000d */
[----:B------:R0:W-:Y:S01]  /*7a40*/  @P6 STG.E desc[UR44][R4.64+0xa0], R9 ;  /* 0x0000a00904006986 */ /* 0x0001e2000c10192c */
[C---:B------:R-:W-:Y:S02]  /*7a50*/  ISETP.GT.AND P6, PT, R3.reuse, 0x80, P4 ;  /* 0x000000800300780c */ /* 0x040fe400027c4270 */
[----:B------:R-:W-:Y:S01]  /*7a60*/  ISETP.GT.AND P4, PT, R3, 0x88, P4 ;  /* 0x000000880300780c */ /* 0x000fe20002784270 */
[----:B0-----:R-:W-:-:S10]  /*7a70*/  FMUL R9, R48, R88 ;  /* 0x0000005830097220 */ /* 0x001fd40000400000 */
[----:B------:R-:W-:Y:S02]  /*7a80*/  @P6 IMAD.MOV.U32 R4, RZ, RZ, R12 ;  /* 0x000000ffff046224 */ /* 0x000fe400078e000c */
[----:B------:R-:W-:Y:S01]  /*7a90*/  @P6 IMAD.MOV.U32 R5, RZ, RZ, R13 ;  /* 0x000000ffff056224 */ /* 0x000fe200078e000d */
[----:B------:R-:W-:-:S04]  /*7aa0*/  F2FP.TF32.F32.PACK_B R9, R9 ;  /* 0x00000009ff09723e */ /* 0x000fc800024050ff */
[----:B------:R0:W-:Y:S02]  /*7ab0*/  @P6 STG.E desc[UR44][R4.64+0xa4], R45 ;  /* 0x0000a42d04006986 */ /* 0x0001e4000c10192c */
[----:B0-----:R-:W-:Y:S02]  /*7ac0*/  @P5 IMAD.MOV.U32 R4, RZ, RZ, R6 ;  /* 0x000000ffff045224 */ /* 0x001fe400078e0006 */
[----:B------:R-:W-:-:S05]  /*7ad0*/  @P5 IMAD.MOV.U32 R5, RZ, RZ, R7 ;  /* 0x000000ffff055224 */ /* 0x000fca00078e0007 */
[----:B------:R0:W-:Y:S01]  /*7ae0*/  @P5 STG.E desc[UR44][R4.64+0xa0], R11 ;  /* 0x0000a00b04005986 */ /* 0x0001e2000c10192c */
[C---:B------:R-:W-:Y:S02]  /*7af0*/  ISETP.GT.AND P5, PT, R3.reuse, 0x80, P3 ;  /* 0x000000800300780c */ /* 0x040fe40001fa4270 */
[----:B------:R-:W-:Y:S01]  /*7b00*/  ISETP.GT.AND P3, PT, R3, 0x88, P3 ;  /* 0x000000880300780c */ /* 0x000fe20001f64270 */
[----:B0-----:R-:W-:Y:S02]  /*7b10*/  @P4 IMAD.MOV.U32 R4, RZ, RZ, R6 ;  /* 0x000000ffff044224 */ /* 0x001fe400078e0006 */
[----:B------:R-:W-:Y:S01]  /*7b20*/  FMUL R11, R54, R88 ;  /* 0x00000058360b7220 */ /* 0x000fe20000400000 */
[----:B------:R-:W-:-:S04]  /*7b30*/  @P4 IMAD.MOV.U32 R5, RZ, RZ, R7 ;  /* 0x000000ffff054224 */ /* 0x000fc800078e0007 */
[----:B------:R-:W-:Y:S01]  /*7b40*/  F2FP.TF32.F32.PACK_B R11, R11 ;  /* 0x0000000bff0b723e */ /* 0x000fe200024050ff */
[----:B------:R0:W-:Y:S01]  /*7b50*/  @P4 STG.E desc[UR44][R4.64+0xa4], R47 ;  /* 0x0000a42f04004986 */ /* 0x0001e2000c10192c */
[C---:B------:R-:W-:Y:S02]  /*7b60*/  ISETP.GT.AND P4, PT, R3.reuse, 0x80, P0 ;  /* 0x000000800300780c */ /* 0x040fe40000784270 */
[----:B------:R-:W-:Y:S01]  /*7b70*/  ISETP.GT.AND P0, PT, R3, 0x88, P0 ;  /* 0x000000880300780c */ /* 0x000fe20000704270 */
[----:B0-----:R-:W-:Y:S02]  /*7b80*/  @P5 IMAD.MOV.U32 R4, RZ, RZ, R12 ;  /* 0x000000ffff045224 */ /* 0x001fe400078e000c */
[----:B------:R-:W-:-:S05]  /*7b90*/  @P5 IMAD.MOV.U32 R5, RZ, RZ, R13 ;  /* 0x000000ffff055224 */ /* 0x000fca00078e000d */
        /* <DEDUP_REMOVED lines=10> */
[----:B------:R0:W-:Y:S02]  /*7c40*/  @P3 STG.E desc[UR44][R4.64+0xc0], R15 ;  /* 0x0000c00f04003986 */ /* 0x0001e4000c10192c */
[----:B0-----:R-:W-:Y:S02]  /*7c50*/  @P0 IMAD.MOV.U32 R4, RZ, RZ, R6 ;  /* 0x000000ffff040224 */ /* 0x001fe400078e0006 */
[----:B------:R-:W-:-:S05]  /*7c60*/  @P0 IMAD.MOV.U32 R5, RZ, RZ, R7 ;  /* 0x000000ffff050224 */ /* 0x000fca00078e0007 */
[----:B------:R0:W-:Y:S02]  /*7c70*/  @P0 STG.E desc[UR44][R4.64+0xc4], R51 ;  /* 0x0000c43304000986 */ /* 0x0001e4000c10192c */
[----:B0-----:R-:W-:Y:S02]  /*7c80*/  @P5 IMAD.MOV.U32 R4, RZ, RZ, R12 ;  /* 0x000000ffff045224 */ /* 0x001fe400078e000c */
[----:B------:R-:W-:-:S05]  /*7c90*/  @P5 IMAD.MOV.U32 R5, RZ, RZ, R13 ;  /* 0x000000ffff055224 */ /* 0x000fca00078e000d */
[----:B------:R0:W-:Y:S04]  /*7ca0*/  @P5 STG.E desc[UR44][R4.64+0xe0], R19 ;  /* 0x0000e01304005986 */ /* 0x0001e8000c10192c */
[----:B------:R1:W-:Y:S01]  /*7cb0*/  @P4 STG.E desc[UR44][R12.64+0xe4], R53 ;  /* 0x0000e4350c004986 */ /* 0x0003e2000c10192c */
[----:B0-----:R-:W-:Y:S02]  /*7cc0*/  @P2 IMAD.MOV.U32 R4, RZ, RZ, R6 ;  /* 0x000000ffff042224 */ /* 0x001fe400078e0006 */
[----:B------:R-:W-:-:S05]  /*7cd0*/  @P2 IMAD.MOV.U32 R5, RZ, RZ, R7 ;  /* 0x000000ffff052224 */ /* 0x000fca00078e0007 */
[----:B------:R1:W-:Y:S04]  /*7ce0*/  @P2 STG.E desc[UR44][R4.64+0xe0], R11 ;  /* 0x0000e00b04002986 */ /* 0x0003e8000c10192c */
[----:B------:R1:W-:Y:S02]  /*7cf0*/  @P1 STG.E desc[UR44][R6.64+0xe4], R55 ;  /* 0x0000e43706001986 */ /* 0x0003e4000c10192c */
.L_x_152:
[----:B------:R-:W-:Y:S05]  /*7d00*/  BSYNC B0 ;  /* 0x0000000000007941 */ /* 0x000fea0003800000 */
.L_x_28:
[----:B------:R-:W-:Y:S01]  /*7d10*/  IADD3 R16, P0, R16, UR38, RZ ;  /* 0x0000002610107c10 */ /* 0x000fe2000ff1e0ff */
[----:B------:R-:W-:Y:S01]  /*7d20*/  ULDC.64 UR4, c[0x0][0x650] ;  /* 0x0001940000047ab9 */ /* 0x000fe20000000a00 */
[----:B------:R-:W-:Y:S01]  /*7d30*/  PRMT R3, RZ, 0x7610, R3 ;  /* 0x00007610ff037816 */ /* 0x000fe20000000003 */
[----:B-----5:R-:W-:Y:S01]  /*7d40*/  IMAD.MOV.U32 R101, RZ, RZ, -0x1 ;  /* 0xffffffffff657424 */ /* 0x020fe200078e00ff */
[----:B------:R-:W-:Y:S01]  /*7d50*/  IADD3.X R17, R17, UR37, RZ, P0, !PT ;  /* 0x0000002511117c10 */ /* 0x000fe200087fe4ff */
[----:B------:R-:W-:Y:S01]  /*7d60*/  IMAD.MOV.U32 R19, RZ, RZ, -0x1 ;  /* 0xffffffffff137424 */ /* 0x000fe200078e00ff */
[----:B------:R-:W-:-:S04]  /*7d70*/  ISETP.GE.U32.AND P0, PT, R16, UR4, PT ;  /* 0x0000000410007c0c */ /* 0x000fc8000bf06070 */
[----:B------:R-:W-:-:S13]  /*7d80*/  ISETP.GE.U32.AND.EX P0, PT, R17, UR5, PT, P0 ;  /* 0x0000000511007c0c */ /* 0x000fda000bf06100 */
[----:B------:R-:W-:Y:S05]  /*7d90*/  @P0 BRA `(.L_x_153) ;  /* 0x00000004004c0947 */ /* 0x000fea0003800000 */
[----:B-1----:R-:W1:Y:S01]  /*7da0*/  LDC.64 R10, c[0x0][0x628] ;  /* 0x00018a00ff0a7b82 */ /* 0x002e620000000a00 */
[----:B0-23--:R-:W0:Y:S01]  /*7db0*/  S2R R12, SR_CTAID.X ;  /* 0x00000000000c7919 */ /* 0x00de220000002500 */
[----:B------:R-:W-:Y:S02]  /*7dc0*/  IMAD.MOV.U32 R8, RZ, RZ, R16 ;  /* 0x000000ffff087224 */ /* 0x000fe400078e0010 */
[----:B------:R-:W-:Y:S01]  /*7dd0*/  IMAD.MOV.U32 R9, RZ, RZ, R17 ;  /* 0x000000ffff097224 */ /* 0x000fe200078e0011 */
[----:B------:R-:W2:Y:S03]  /*7de0*/  S2R R20, SR_CTAID.Y ;  /* 0x0000000000147919 */ /* 0x000ea60000002600 */
[----:B------:R-:W3:Y:S08]  /*7df0*/  LDC R0, c[0x0][0x630] ;  /* 0x00018c00ff007b82 */ /* 0x000ef00000000800 */
[----:B------:R-:W0:Y:S01]  /*7e00*/  LDC.64 R14, c[0x0][0x620] ;  /* 0x00018800ff0e7b82 */ /* 0x000e220000000a00 */
[----:B-1----:R-:W-:-:S04]  /*7e10*/  ISETP.NE.U32.AND P0, PT, R10, RZ, PT ;  /* 0x000000ff0a00720c */ /* 0x002fc80003f05070 */
[----:B------:R-:W-:-:S13]  /*7e20*/  ISETP.NE.AND.EX P0, PT, R11, RZ, PT, P0 ;  /* 0x000000ff0b00720c */ /* 0x000fda0003f05300 */
[----:B0-23--:R-:W-:Y:S05]  /*7e30*/  @!P0 BRA `(.L_x_154) ;  /* 0x0000000000288947 */ /* 0x00dfea0003800000 */
        /* <DEDUP_REMOVED lines=10> */
.L_x_154:
[-CC-:B------:R-:W-:Y:S01]  /*7ee0*/  SHF.R.U64 R19, R8, R0.reuse, R9.reuse ;  /* 0x0000000008137219 */ /* 0x180fe20000001209 */
[----:B------:R-:W0:Y:S01]  /*7ef0*/  LDC.64 R26, c[0x0][0x640] ;  /* 0x00019000ff1a7b82 */ /* 0x000e220000000a00 */
[----:B------:R-:W-:Y:S01]  /*7f00*/  SHF.R.U32.HI R0, RZ, R0, R9 ;  /* 0x00000000ff007219 */ /* 0x000fe20000011609 */
[----:B------:R-:W-:Y:S01]  /*7f10*/  ULDC UR4, c[0x0][0x150] ;  /* 0x0000540000047ab9 */ /* 0x000fe20000000800 */
[----:B------:R-:W-:Y:S02]  /*7f20*/  IADD3 R3, P0, RZ, -R19, RZ ;  /* 0x80000013ff037210 */ /* 0x000fe40007f1e0ff */
[----:B------:R-:W-:-:S03]  /*7f30*/  I2FP.F32.U32 R7, R12 ;  /* 0x0000000c00077245 */ /* 0x000fc60000201000 */
[----:B------:R-:W1:Y:S01]  /*7f40*/  LDC R6, c[0x0][0x618] ;  /* 0x00018600ff067b82 */ /* 0x000e620000000800 */
[----:B------:R-:W-:Y:S02]  /*7f50*/  IMAD.X R5, RZ, RZ, ~R0, P0 ;  /* 0x000000ffff057224 */ /* 0x000fe400000e0e00 */
[----:B------:R-:W-:Y:S01]  /*7f60*/  FMUL R7, R7, UR4 ;  /* 0x0000000407077c20 */ /* 0x000fe20008400000 */
[----:B------:R-:W-:Y:S01]  /*7f70*/  ULDC UR4, c[0x0][0x154] ;  /* 0x0000550000047ab9 */ /* 0x000fe20000000800 */
[-C--:B------:R-:W-:Y:S02]  /*7f80*/  IMAD R0, R5, R14.reuse, RZ ;  /* 0x0000000e05007224 */ /* 0x080fe400078e02ff */
[C---:B------:R-:W-:Y:S01]  /*7f90*/  IMAD.WIDE.U32 R4, R3.reuse, R14, R16 ;  /* 0x0000000e03047225 */ /* 0x040fe200078e0010 */
[----:B------:R-:W2:Y:S01]  /*7fa0*/  LDC R11, c[0x0][0x608] ;  /* 0x00018200ff0b7b82 */ /* 0x000ea20000000800 */
[----:B------:R-:W3:Y:S02]  /*7fb0*/  F2I.U32.TRUNC.NTZ R7, R7 ;  /* 0x0000000700077305 */ /* 0x000ee4000020f000 */
[----:B------:R-:W-:-:S04]  /*7fc0*/  IMAD R3, R3, R15, R0 ;  /* 0x0000000f03037224 */ /* 0x000fc800078e0200 */
[----:B------:R-:W-:Y:S01]  /*7fd0*/  IMAD.IADD R3, R5, 0x1, R3 ;  /* 0x0000000105037824 */ /* 0x000fe200078e0203 */
[----:B------:R-:W5:Y:S01]  /*7fe0*/  LDC R8, c[0x0][0x658] ;  /* 0x00019600ff087b82 */ /* 0x000f620000000800 */
[----:B------:R-:W-:Y:S02]  /*7ff0*/  I2FP.F32.U32 R5, R20 ;  /* 0x0000001400057245 */ /* 0x000fe40000201000 */
[----:B0-----:R-:W-:-:S04]  /*8000*/  ISETP.NE.U32.AND P0, PT, R26, RZ, PT ;  /* 0x000000ff1a00720c */ /* 0x001fc80003f05070 */
[----:B------:R-:W-:Y:S01]  /*8010*/  ISETP.NE.AND.EX P0, PT, R27, RZ, PT, P0 ;  /* 0x000000ff1b00720c */ /* 0x000fe20003f05300 */
[----:B------:R-:W0:Y:S01]  /*8020*/  LDC R9, c[0x0][0x144] ;  /* 0x00005100ff097b82 */ /* 0x000e220000000800 */
[-C--:B-1----:R-:W-:Y:S01]  /*8030*/  SHF.R.U64 R13, R4, R6.reuse, R3 ;  /* 0x00000006040d7219 */ /* 0x082fe20000001203 */
[----:B---3--:R-:W-:Y:S01]  /*8040*/  IMAD.MOV R7, RZ, RZ, -R7 ;  /* 0x000000ffff077224 */ /* 0x008fe200078e0a07 */
[----:B------:R-:W-:Y:S01]  /*8050*/  SHF.R.U32.HI R0, RZ, R6, R3 ;  /* 0x00000006ff007219 */ /* 0x000fe20000011603 */
[----:B------:R-:W-:-:S04]  /*8060*/  FMUL R6, R5, UR4 ;  /* 0x0000000405067c20 */ /* 0x000fc80008400000 */
[----:B------:R-:W1:Y:S01]  /*8070*/  LDC R21, c[0x0][0x148] ;  /* 0x00005200ff157b82 */ /* 0x000e620000000800 */
[----:B------:R3:W0:Y:S01]  /*8080*/  F2I.U32.TRUNC.NTZ R14, R6 ;  /* 0x00000006000e7305 */ /* 0x000622000020f000 */
[-CC-:B--2---:R-:W-:Y:S02]  /*8090*/  SHF.R.U64 R10, R13, R11.reuse, R0.reuse ;  /* 0x0000000b0d0a7219 */ /* 0x184fe40000001200 */
[----:B------:R-:W-:-:S04]  /*80a0*/  SHF.R.U32.HI R3, RZ, R11, R0 ;  /* 0x0000000bff037219 */ /* 0x000fc80000011600 */
[----:B------:R-:W2:Y:S01]  /*80b0*/  LDC R24, c[0x0][0x648] ;  /* 0x00019200ff187b82 */ /* 0x000ea20000000800 */
[-CC-:B-----5:R-:W-:Y:S02]  /*80c0*/  SHF.R.U64 R15, R10, R8.reuse, R3.reuse ;  /* 0x000000080a0f7219 */ /* 0x1a0fe40000001203 */
[----:B------:R-:W-:-:S03]  /*80d0*/  SHF.R.U32.HI R5, RZ, R8, R3 ;  /* 0x00000008ff057219 */ /* 0x000fc60000011603 */
[----:B------:R-:W-:Y:S02]  /*80e0*/  IMAD.MOV.U32 R4, RZ, RZ, R15 ;  /* 0x000000ffff047224 */ /* 0x000fe400078e000f */
[----:B------:R-:W1:Y:S01]  /*80f0*/  LDC R28, c[0x0][0x638] ;  /* 0x00018e00ff1c7b82 */ /* 0x000e620000000800 */
[----:B0-----:R-:W-:-:S07]  /*8100*/  IMAD R25, R9, R7, R12 ;  /* 0x0000000709197224 */ /* 0x001fce00078e020c */
[----:B------:R-:W0:Y:S08]  /*8110*/  LDC R29, c[0x0][0x610] ;  /* 0x00018400ff1d7b82 */ /* 0x000e300000000800 */
[----:B------:R-:W0:Y:S01]  /*8120*/  LDC R30, c[0x0][0x600] ;  /* 0x00018000ff1e7b82 */ /* 0x000e220000000800 */
[----:B---3--:R-:W-:Y:S05]  /*8130*/  @!P0 BRA `(.L_x_155) ;  /* 0x0000000000288947 */ /* 0x008fea0003800000 */
[----:B------:R-:W3:Y:S02]  /*8140*/  LDC R0, c[0x0][0x64c] ;  /* 0x00019300ff007b82 */ /* 0x000ee40000000800 */
[----:B---3--:R-:W-:-:S05]  /*8150*/  IADD3 R3, P0, R15, R0, RZ ;  /* 0x000000000f037210 */ /* 0x008fca0007f1e0ff */
        /* <DEDUP_REMOVED lines=8> */
.L_x_155:
[----:B------:R-:W-:Y:S01]  /*81e0*/  ISETP.NE.AND P0, PT, R2, 0x1, PT ;  /* 0x000000010200780c */ /* 0x000fe20003f05270 */
[----:B------:R-:W-:Y:S01]  /*81f0*/  IMAD.MOV R14, RZ, RZ, -R14 ;  /* 0x000000ffff0e7224 */ /* 0x000fe200078e0a0e */
[----:B--2---:R-:W-:Y:S02]  /*8200*/  SHF.R.U64 R0, R4, R24, R5 ;  /* 0x0000001804007219 */ /* 0x004fe40000001205 */
[----:B------:R-:W-:Y:S02]  /*8210*/  LOP3.LUT R3, R10, R99, RZ, 0xc0, !PT ;  /* 0x000000630a037212 */ /* 0x000fe400078ec0ff */
[----:B------:R-:W-:Y:S01]  /*8220*/  LOP3.LUT R6, R13, R98, RZ, 0xc0, !PT ;  /* 0x000000620d067212 */ /* 0x000fe200078ec0ff */
[----:B------:R-:W-:Y:S02]  /*8230*/  IMAD.MOV R4, RZ, RZ, -R0 ;  /* 0x000000ffff047224 */ /* 0x000fe400078e0a00 */
[----:B------:R-:W-:Y:S02]  /*8240*/  IMAD R0, R94, R0, R3 ;  /* 0x000000005e007224 */ /* 0x000fe400078e0203 */
[----:B-1----:R-:W-:-:S02]  /*8250*/  IMAD R3, R4, R28, R15 ;  /* 0x0000001c04037224 */ /* 0x002fc400078e020f */
[----:B------:R-:W-:Y:S02]  /*8260*/  @P0 IMAD R25, R21, R14, R20 ;  /* 0x0000000e15190224 */ /* 0x000fe400078e0214 */
[----:B0-----:R-:W-:Y:S02]  /*8270*/  IMAD R5, R3, R30, R6 ;  /* 0x0000001e03057224 */ /* 0x001fe400078e0206 */
[----:B------:R-:W-:Y:S02]  /*8280*/  IMAD R0, R0, R29, R25 ;  /* 0x0000001d00007224 */ /* 0x000fe400078e0219 */
[----:B------:R-:W-:-:S03]  /*8290*/  IMAD.MOV.U32 R4, RZ, RZ, 0x1 ;  /* 0x00000001ff047424 */ /* 0x000fc600078e00ff */
[----:B------:R-:W-:Y:S02]  /*82a0*/  SEL R101, R5, R0, !P0 ;  /* 0x0000000005657207 */ /* 0x000fe40004000000 */
[----:B------:R-:W-:Y:S02]  /*82b0*/  PRMT R3, R4, 0x7610, R3 ;  /* 0x0000761004037816 */ /* 0x000fe40000000003 */
[----:B------:R-:W-:-:S07]  /*82c0*/  SEL R0, R0, R5, !P0 ;  /* 0x0000000500007207 */ /* 0x000fce0004000000 */
.L_x_153:
[----:B------:R-:W-:Y:S01]  /*82d0*/  UIADD3 UR40, UR41, UR40, URZ ;  /* 0x0000002829287290 */ /* 0x000fe2000fffe03f */
[----:B------:R-:W-:Y:S01]  /*82e0*/  LOP3.LUT P0, RZ, R3, 0xff, RZ, 0xc0, !PT ;  /* 0x000000ff03ff7812 */ /* 0x000fe2000780c0ff */
[----:B------:R-:W-:Y:S02]  /*82f0*/  IMAD.MOV.U32 R111, RZ, RZ, R0 ;  /* 0x000000ffff6f7224 */ /* 0x000fe400078e0000 */
[----:B------:R-:W-:Y:S02]  /*8300*/  USHF.R.U32.HI UR4, URZ, 0x1, UR40 ;  /* 0x000000013f047899 */ /* 0x000fe40008011628 */
[----:B------:R-:W-:Y:S02]  /*8310*/  UISETP.GT.U32.AND UP1, UPT, UR40, 0x1, UPT ;  /* 0x000000012800788c */ /* 0x000fe4000bf24070 */
[----:B------:R-:W-:Y:S02]  /*8320*/  ULOP3.LUT UR4, UR4, 0x1, URZ, 0xc0, !UPT ;  /* 0x0000000104047892 */ /* 0x000fe4000f8ec03f */
[----:B------:R-:W-:-:S02]  /*8330*/  UISETP.LT.U32.AND UP1, UPT, UR41, 0x2, UP1 ;  /* 0x000000022900788c */ /* 0x000fc40008f21070 */
[----:B------:R-:W-:Y:S02]  /*8340*/  UISETP.NE.U32.AND UP0, UPT, UR4, 0x1, UPT ;  /* 0x000000010400788c */ /* 0x000fe4000bf05070 */
[----:B------:R-:W-:Y:S02]  /*8350*/  USEL UR5, URZ, 0x1, !UP1 ;  /* 0x000000013f057887 */ /* 0x000fe4000c800000 */
[----:B------:R-:W-:Y:S02]  /*8360*/  UISETP.GT.U32.AND UP0, UPT, UR41, 0x1, !UP0 ;  /* 0x000000012900788c */ /* 0x000fe4000c704070 */
[----:B------:R-:W-:Y:S02]  /*8370*/  ULOP3.LUT UR40, UR40, 0x1, URZ, 0xc0, !UPT ;  /* 0x0000000128287892 */ /* 0x000fe4000f8ec03f */
[----:B------:R-:W-:-:S04]  /*8380*/  USEL UR4, URZ, 0x1, !UP0 ;  /* 0x000000013f047887 */ /* 0x000fc8000c000000 */
[----:B------:R-:W-:Y:S01]  /*8390*/  ULOP3.LUT UR36, UR4, UR36, UR5, 0x96, !UPT ;  /* 0x0000002404247292 */ /* 0x000fe2000f8e9605 */
[----:B------:R-:W-:Y:S11]  /*83a0*/  @P0 BRA `(.L_x_156) ;  /* 0xffffff8c00840947 */ /* 0x000ff6000383ffff */
[----:B------:R-:W-:Y:S05]  /*83b0*/  EXIT ;  /* 0x000000000000794d */ /* 0x000fea0003800000 */
.L_x_3:
        /* <DEDUP_REMOVED lines=26> */
.L_x_158:
[--C-:B------:R-:W-:Y:S01]  /*8560*/  SHF.R.U64 R14, R12, R20, R13.reuse ;  /* 0x000000140c0e7219 */ /* 0x100fe2000000120d */
[----:B------:R-:W0:Y:S01]  /*8570*/  LDC R24, c[0x0][0x618] ;  /* 0x00018600ff187b82 */ /* 0x000e220000000800 */
[----:B------:R-:W-:Y:S01]  /*8580*/  I2FP.F32.U32 R8, R6 ;  /* 0x0000000600087245 */ /* 0x000fe20000201000 */
[----:B------:R-:W-:Y:S01]  /*8590*/  ULDC UR4, c[0x0][0x150] ;  /* 0x0000540000047ab9 */ /* 0x000fe20000000800 */
[----:B------:R-:W-:Y:S02]  /*85a0*/  SHF.R.U32.HI R7, RZ, R20, R13 ;  /* 0x00000014ff077219 */ /* 0x000fe4000001160d */
[----:B------:R-:W-:Y:S01]  /*85b0*/  IADD3 R11, P0, RZ, -R14, RZ ;  /* 0x8000000eff0b7210 */ /* 0x000fe20007f1e0ff */
[----:B------:R-:W-:Y:S01]  /*85c0*/  FMUL R13, R8, UR4 ;  /* 0x00000004080d7c20 */ /* 0x000fe20008400000 */
[----:B------:R-:W-:Y:S01]  /*85d0*/  ULDC UR4, c[0x0][0x154] ;  /* 0x0000550000047ab9 */ /* 0x000fe20000000800 */
[----:B------:R-:W1:Y:S02]  /*85e0*/  LDC.64 R26, c[0x0][0x640] ;  /* 0x00019000ff1a7b82 */ /* 0x000e640000000a00 */
[----:B------:R-:W-:-:S02]  /*85f0*/  IMAD.X R7, RZ, RZ, ~R7, P0 ;  /* 0x000000ffff077224 */ /* 0x000fc400000e0e07 */
[----:B------:R-:W2:Y:S01]  /*8600*/  F2I.U32.TRUNC.NTZ R13, R13 ;  /* 0x0000000d000d7305 */ /* 0x000ea2000020f000 */
[----:B------:R-:W-:-:S03]  /*8610*/  IMAD.WIDE.U32 R8, R11, R22, R16 ;  /* 0x000000160b087225 */ /* 0x000fc600078e0010 */
[----:B------:R-:W3:Y:S01]  /*8620*/  LDC R15, c[0x0][0x144] ;  /* 0x00005100ff0f7b82 */ /* 0x000ee20000000800 */
[----:B------:R-:W-:-:S04]  /*8630*/  IMAD R10, R7, R22, RZ ;  /* 0x00000016070a7224 */ /* 0x000fc800078e02ff */
[----:B------:R-:W-:Y:S02]  /*8640*/  IMAD R7, R11, R23, R10 ;  /* 0x000000170b077224 */ /* 0x000fe400078e020a */
[----:B------:R-:W-:Y:S01]  /*8650*/  IMAD.MOV.U32 R10, RZ, RZ, -0x1 ;  /* 0xffffffffff0a7424 */ /* 0x000fe200078e00ff */
[----:B------:R-:W4:Y:S01]  /*8660*/  LDC R20, c[0x0][0x608] ;  /* 0x00018200ff147b82 */ /* 0x000f220000000800 */
[----:B------:R-:W-:Y:S01]  /*8670*/  IMAD.IADD R7, R9, 0x1, R7 ;  /* 0x0000000109077824 */ /* 0x000fe200078e0207 */
[----:B------:R-:W-:-:S04]  /*8680*/  I2FP.F32.U32 R9, R3 ;  /* 0x0000000300097245 */ /* 0x000fc80000201000 */
[-C--:B0-----:R-:W-:Y:S01]  /*8690*/  SHF.R.U64 R12, R8, R24.reuse, R7 ;  /* 0x00000018080c7219 */ /* 0x081fe20000001207 */
[----:B--2---:R-:W-:Y:S01]  /*86a0*/  IMAD.MOV R8, RZ, RZ, -R13 ;  /* 0x000000ffff087224 */ /* 0x004fe200078e0a0d */
[----:B------:R-:W0:Y:S01]  /*86b0*/  LDC R11, c[0x0][0x658] ;  /* 0x00019600ff0b7b82 */ /* 0x000e220000000800 */
[----:B-1----:R-:W-:Y:S01]  /*86c0*/  ISETP.NE.U32.AND P0, PT, R26, RZ, PT ;  /* 0x000000ff1a00720c */ /* 0x002fe20003f05070 */
[----:B------:R-:W-:Y:S01]  /*86d0*/  FMUL R9, R9, UR4 ;  /* 0x0000000409097c20 */ /* 0x000fe20008400000 */
[----:B------:R-:W-:Y:S02]  /*86e0*/  SHF.R.U32.HI R7, RZ, R24, R7 ;  /* 0x00000018ff077219 */ /* 0x000fe40000011607 */
[----:B------:R-:W-:-:S03]  /*86f0*/  ISETP.NE.AND.EX P0, PT, R27, RZ, PT, P0 ;  /* 0x000000ff1b00720c */ /* 0x000fc60003f05300 */
[----:B------:R-:W1:Y:S01]  /*8700*/  LDC R22, c[0x0][0x148] ;  /* 0x00005200ff167b82 */ /* 0x000e620000000800 */
[----:B---3--:R-:W-:Y:S02]  /*8710*/  IMAD R23, R15, R8, R6 ;  /* 0x000000080f177224 */ /* 0x008fe400078e0206 */
[----:B------:R-:W-:-:S05]  /*8720*/  IMAD.MOV.U32 R8, RZ, RZ, 0x1 ;  /* 0x00000001ff087424 */ /* 0x000fca00078e00ff */
[----:B------:R-:W2:Y:S01]  /*8730*/  LDC R21, c[0x0][0x600] ;  /* 0x00018000ff157b82 */ /* 0x000ea20000000800 */
[-CC-:B----4-:R-:W-:Y:S02]  /*8740*/  SHF.R.U64 R15, R12, R20.reuse, R7.reuse ;  /* 0x000000140c0f7219 */ /* 0x190fe40000001207 */
[----:B------:R-:W-:Y:S02]  /*8750*/  SHF.R.U32.HI R6, RZ, R20, R7 ;  /* 0x00000014ff067219 */ /* 0x000fe40000011607 */
[----:B------:R3:W4:Y:S03]  /*8760*/  F2I.U32.TRUNC.NTZ R20, R9 ;  /* 0x0000000900147305 */ /* 0x000726000020f000 */
[----:B------:R-:W1:Y:S01]  /*8770*/  LDC R25, c[0x0][0x648] ;  /* 0x00019200ff197b82 */ /* 0x000e620000000800 */
[-C--:B0-----:R-:W-:Y:S02]  /*8780*/  SHF.R.U64 R19, R15, R11.reuse, R6 ;  /* 0x0000000b0f137219 */ /* 0x081fe40000001206 */
[----:B------:R-:W-:-:S02]  /*8790*/  SHF.L.U32 R10, R10, R11, RZ ;  /* 0x0000000b0a0a7219 */ /* 0x000fc400000006ff */
[-C--:B------:R-:W-:Y:S01]  /*87a0*/  SHF.R.U32.HI R7, RZ, R11.reuse, R6 ;  /* 0x0000000bff077219 */ /* 0x080fe20000011606 */
[----:B------:R-:W-:Y:S01]  /*87b0*/  IMAD.MOV.U32 R6, RZ, RZ, R19 ;  /* 0x000000ffff067224 */ /* 0x000fe200078e0013 */
[----:B------:R-:W-:Y:S01]  /*87c0*/  SHF.L.U32 R24, R8, R11, RZ ;  /* 0x0000000b08187219 */ /* 0x000fe200000006ff */
[----:B------:R-:W0:Y:S01]  /*87d0*/  LDC R28, c[0x0][0x638] ;  /* 0x00018e00ff1c7b82 */ /* 0x000e220000000800 */
[----:B------:R-:W-:-:S07]  /*87e0*/  LOP3.LUT R30, RZ, R10, RZ, 0x33, !PT ;  /* 0x0000000aff1e7212 */ /* 0x000fce00078e33ff */
[----:B------:R-:W0:Y:S01]  /*87f0*/  LDC R29, c[0x0][0x610] ;  /* 0x00018400ff1d7b82 */ /* 0x000e220000000800 */
[----:B---34-:R-:W-:Y:S05]  /*8800*/  @!P0 BRA `(.L_x_159) ;  /* 0x0000000000288947 */ /* 0x018fea0003800000 */
        /* <DEDUP_REMOVED lines=10> */
.L_x_159:
[----:B------:R-:W-:Y:S01]  /*88b0*/  ISETP.NE.AND P0, PT, R2, 0x1, PT ;  /* 0x000000010200780c */ /* 0x000fe20003f05270 */
[----:B--2---:R-:W-:Y:S01]  /*88c0*/  VIADD R9, R21, 0xffffffff ;  /* 0xffffffff15097836 */ /* 0x004fe20000000000 */
[----:B-1----:R-:W-:Y:S01]  /*88d0*/  SHF.R.U64 R7, R6, R25, R7 ;  /* 0x0000001906077219 */ /* 0x002fe20000001207 */
[----:B------:R-:W-:Y:S01]  /*88e0*/  IMAD.MOV R20, RZ, RZ, -R20 ;  /* 0x000000ffff147224 */ /* 0x000fe200078e0a14 */
[----:B------:R-:W-:Y:S02]  /*88f0*/  LOP3.LUT R6, R15, R30, RZ, 0xc0, !PT ;  /* 0x0000001e0f067212 */ /* 0x000fe400078ec0ff */
[----:B------:R-:W-:Y:S01]  /*8900*/  LOP3.LUT R12, R12, R9, RZ, 0xc0, !PT ;  /* 0x000000090c0c7212 */ /* 0x000fe200078ec0ff */
[----:B------:R-:W-:Y:S02]  /*8910*/  IMAD.MOV R8, RZ, RZ, -R7 ;  /* 0x000000ffff087224 */ /* 0x000fe400078e0a07 */
[----:B------:R-:W-:Y:S02]  /*8920*/  IMAD R6, R24, R7, R6 ;  /* 0x0000000718067224 */ /* 0x000fe400078e0206 */
[----:B------:R-:W-:-:S02]  /*8930*/  IMAD.MOV.U32 R9, RZ, RZ, 0x1 ;  /* 0x00000001ff097424 */ /* 0x000fc400078e00ff */
[----:B------:R-:W-:Y:S02]  /*8940*/  @P0 IMAD R23, R22, R20, R3 ;  /* 0x0000001416170224 */ /* 0x000fe400078e0203 */
[----:B0-----:R-:W-:Y:S02]  /*8950*/  IMAD R3, R8, R28, R19 ;  /* 0x0000001c08037224 */ /* 0x001fe400078e0213 */
[----:B------:R-:W-:Y:S02]  /*8960*/  IMAD R13, R6, R29, R23 ;  /* 0x0000001d060d7224 */ /* 0x000fe400078e0217 */
[----:B------:R-:W-:Y:S02]  /*8970*/  IMAD R6, R3, R21, R12 ;  /* 0x0000001503067224 */ /* 0x000fe400078e020c */
[----:B------:R-:W-:-:S03]  /*8980*/  IMAD.MOV.U32 R8, RZ, RZ, R14 ;  /* 0x000000ffff087224 */ /* 0x000fc600078e000e */
[----:B------:R-:W-:Y:S02]  /*8990*/  SEL R20, R6, R13, !P0 ;  /* 0x0000000d06147207 */ /* 0x000fe40004000000 */
[----:B------:R-:W-:-:S07]  /*89a0*/  SEL R13, R13, R6, !P0 ;  /* 0x000000060d0d7207 */ /* 0x000fce0004000000 */
.L_x_157:
[----:B------:R-:W-:-:S08]  /*89b0*/  NOP ;  /* 0x0000000000007918 */ /* 0x000fd00000000000 */
[----:B------:R-:W0:-:S00]  /*89c0*/  USETMAXREG.DEALLOC.CTAPOOL 0x28 ;  /* 0x00000028000079c8 */ /* 0x000e0000080e0500 */
[----:B0-----:R-:W-:-:S13]  /*89d0*/  ISETP.NE.AND P0, PT, R0, RZ, PT ;  /* 0x000000ff0000720c */ /* 0x001fda0003f05270 */
[----:B------:R-:W-:Y:S05]  /*89e0*/  @P0 EXIT ;  /* 0x000000000000094d */ /* 0x000fea0003800000 */
[----:B------:R-:W-:Y:S01]  /*89f0*/  LOP3.LUT P0, RZ, R9, 0xff, RZ, 0xc0, !PT ;  /* 0x000000ff09ff7812 */ /* 0x000fe2000780c0ff */
[----:B------:R-:W-:Y:S02]  /*8a00*/  IMAD.MOV.U32 R0, RZ, RZ, 0x1 ;  /* 0x00000001ff007424 */ /* 0x000fe400078e00ff */
[----:B------:R-:W-:-:S10]  /*8a10*/  IMAD.MOV.U32 R3, RZ, RZ, RZ ;  /* 0x000000ffff037224 */ /* 0x000fd400078e00ff */
[----:B------:R-:W-:Y:S05]  /*8a20*/  @!P0 BRA `(.L_x_160) ;  /* 0x0000000c00a48947 */ /* 0x000fea0003800000 */
[----:B------:R-:W0:Y:S01]  /*8a30*/  LDC R0, c[0x0][0x28c] ;  /* 0x0000a300ff007b82 */ /* 0x000e220000000800 */
[----:B------:R-:W-:Y:S01]  /*8a40*/  LOP3.LUT P0, RZ, R4, 0x1f, RZ, 0xc0, !PT ;  /* 0x0000001f04ff7812 */ /* 0x000fe2000780c0ff */
[----:B------:R-:W-:Y:S01]  /*8a50*/  ULDC UR21, c[0x0][0x658] ;  /* 0x0001960000157ab9 */ /* 0x000fe20000000800 */
[----:B------:R-:W-:Y:S01]  /*8a60*/  UMOV UR4, 0xffffffff ;  /* 0xffffffff00047882 */ /* 0x000fe20000000000 */
[----:B------:R-:W-:Y:S01]  /*8a70*/  BSSY B0, `(.L_x_160) ;  /* 0x00000e4000007945 */ /* 0x000fe20003800000 */
[----:B------:R-:W-:Y:S01]  /*8a80*/  USHF.L.U32 UR4, UR4, UR21, URZ ;  /* 0x0000001504047299 */ /* 0x000fe2000800063f */
[C---:B------:R-:W-:Y:S01]  /*8a90*/  ISETP.NE.AND P2, PT, R5.reuse, RZ, PT ;  /* 0x000000ff0500720c */ /* 0x040fe20003f45270 */
[----:B------:R-:W-:Y:S01]  /*8aa0*/  IMAD.MOV.U32 R11, RZ, RZ, 0x1 ;  /* 0x00000001ff0b7424 */ /* 0x000fe200078e00ff */
[----:B------:R-:W-:Y:S01]  /*8ab0*/  ISETP.NE.OR P0, PT, R5, RZ, !P0 ;  /* 0x000000ff0500720c */ /* 0x000fe20004705670 */
[----:B------:R-:W-:Y:S01]  /*8ac0*/  ULDC UR13, c[0x0][0x600] ;  /* 0x00018000000d7ab9 */ /* 0x000fe20000000800 */
[----:B------:R-:W-:Y:S01]  /*8ad0*/  LOP3.LUT R19, R18, 0x2, RZ, 0xfc, !PT ;  /* 0x0000000212137812 */ /* 0x000fe200078efcff */
[----:B------:R-:W-:Y:S01]  /*8ae0*/  UMOV UR5, 0x1 ;  /* 0x0000000100057882 */ /* 0x000fe20000000000 */
[----:B------:R-:W-:-:S02]  /*8af0*/  UIADD3 UR13, UR13, -0x1, URZ ;  /* 0xffffffff0d0d7890 */ /* 0x000fc4000fffe03f */
[----:B------:R-:W-:Y:S02]  /*8b00*/  USHF.L.U32 UR21, UR5, UR21, URZ ;  /* 0x0000001505157299 */ /* 0x000fe4000800063f */
[----:B------:R-:W-:Y:S01]  /*8b10*/  ULOP3.LUT UR29, URZ, UR4, URZ, 0x33, !UPT ;  /* 0x000000043f1d7292 */ /* 0x000fe2000f8e333f */
[----:B------:R-:W-:Y:S01]  /*8b20*/  ULDC.64 UR14, c[0x0][0x198] ;  /* 0x00006600000e7ab9 */ /* 0x000fe20000000a00 */
[----:B0-----:R-:W-:-:S05]  /*8b30*/  VIADD R0, R0, 0x7f ;  /* 0x0000007f00007836 */ /* 0x001fca0000000000 */
[----:B------:R-:W-:-:S04]  /*8b40*/  SHF.R.S32.HI R3, RZ, 0x1f, R0 ;  /* 0x0000001fff037819 */ /* 0x000fc80000011400 */
[----:B------:R-:W-:Y:S01]  /*8b50*/  LEA.HI R3, R3, R0, RZ, 0x7 ;  /* 0x0000000003037211 */ /* 0x000fe200078f38ff */
[----:B------:R-:W-:-:S03]  /*8b60*/  IMAD.MOV.U32 R0, RZ, RZ, 0x1 ;  /* 0x00000001ff007424 */ /* 0x000fc600078e00ff */
[----:B------:R-:W-:Y:S01]  /*8b70*/  SHF.R.S32.HI R12, RZ, 0x7, R3 ;  /* 0x00000007ff0c7819 */ /* 0x000fe20000011403 */
[----:B------:R-:W-:-:S04]  /*8b80*/  IMAD.MOV.U32 R3, RZ, RZ, RZ ;  /* 0x000000ffff037224 */ /* 0x000fc800078e00ff */
[----:B------:R-:W-:-:S07]  /*8b90*/  VIADD R10, R12, 0x1 ;  /* 0x000000010c0a7836 */ /* 0x000fce0000000000 */
.L_x_172:
[----:B------:R-:W-:-:S03]  /*8ba0*/  UMOV UR4, 0xffffffff ;  /* 0xffffffff00047882 */ /* 0x000fc60000000000 */
[----:B------:R-:W-:Y:S05]  /*8bb0*/  BRA.DIV UR4, `(.L_x_161) ;  /* 0x0000000e04e47947 */ /* 0x000fea000b800000 */
[----:B------:R-:W-:-:S13]  /*8bc0*/  ELECT P6, URZ, PT ;  /* 0x00000000003f782f */ /* 0x000fda00038c0000 */
.L_x_181:
[----:B------:R-:W0:Y:S01]  /*8bd0*/  LDC R4, c[0x0][0x28c] ;  /* 0x0000a300ff047b82 */ /* 0x000e220000000800 */
[----:B------:R-:W-:Y:S01]  /*8be0*/  BSSY B1, `(.L_x_162) ;  /* 0x0000059000017945 */ /* 0x000fe20003800000 */
[----:B0-----:R-:W-:-:S13]  /*8bf0*/  ISETP.LT.OR P6, PT, R4, 0x1, !P6 ;  /* 0x000000010400780c */ /* 0x001fda00077c1670 */
[----:B------:R-:W-:Y:S05]  /*8c00*/  @P6 BRA `(.L_x_163) ;  /* 0x0000000400586947 */ /* 0x000fea0003800000 */
[----:B------:R-:W-:Y:S02]  /*8c10*/  IMAD.SHL.U32 R13, R13, 0x100, RZ ;  /* 0x000001000d0d7824 */ /* 0x000fe400078e00ff */
[----:B------:R-:W-:Y:S02]  /*8c20*/  IMAD.SHL.U32 R20, R20, 0x40, RZ ;  /* 0x0000004014147824 */ /* 0x000fe400078e00ff */
[----:B------:R-:W-:Y:S02]  /*8c30*/  IMAD.MOV.U32 R21, RZ, RZ, RZ ;  /* 0x000000ffff157224 */ /* 0x000fe400078e00ff */
[----:B------:R-:W-:Y:S02]  /*8c40*/  IMAD.MOV.U32 R4, RZ, RZ, R10 ;  /* 0x000000ffff047224 */ /* 0x000fe400078e000a */
[----:B------:R-:W-:Y:S02]  /*8c50*/  IMAD.MOV.U32 R5, RZ, RZ, R0 ;  /* 0x000000ffff057224 */ /* 0x000fe400078e0000 */
[----:B------:R-:W-:-:S07]  /*8c60*/  IMAD.MOV.U32 R6, RZ, RZ, R3 ;  /* 0x000000ffff067224 */ /* 0x000fce00078e0003 */
.L_x_167:
[----:B------:R-:W0:Y:S01]  /*8c70*/  S2R R14, SR_CgaCtaId ;  /* 0x00000000000e7919 */ /* 0x000e220000008800 */
[----:B------:R-:W-:Y:S01]  /*8c80*/  MOV R7, 0x400 ;  /* 0x0000040000077802 */ /* 0x000fe20000000f00 */
[----:B------:R-:W1:Y:S03]  /*8c90*/  @!P2 LDC R9, c[0x0][0x500] ;  /* 0x00014000ff09ab82 */ /* 0x000e660000000800 */
[----:B0-----:R-:W-:Y:S02]  /*8ca0*/  LEA R15, R14, R7, 0x18 ;  /* 0x000000070e0f7211 */ /* 0x001fe400078ec0ff */
[----:B------:R-:W-:-:S03]  /*8cb0*/  SHF.L.U32 R7, R5, 0x1f, RZ ;  /* 0x0000001f05077819 */ /* 0x000fc600000006ff */
[----:B------:R-:W-:-:S04]  /*8cc0*/  IMAD R14, R6, 0x8, R15 ;  /* 0x00000008060e7824 */ /* 0x000fc800078e020f */
[----:B------:R-:W0:Y:S02]  /*8cd0*/  SYNCS.PHASECHK.TRANS64.TRYWAIT P1, [R14+URZ+0x10], R7 ;  /* 0x000010070e0075a7 */ /* 0x000e24000802017f */
[----:B01----:R-:W-:Y:S05]  /*8ce0*/  @!P1 BRA `(.L_x_164) ;  /* 0x0000000c00b89947 */ /* 0x003fea0003800000 */
.L_x_182:
[----:B0-----:R-:W-:Y:S01]  /*8cf0*/  PRMT R7, R19, 0x9910, RZ ;  /* 0x0000991013077816 */ /* 0x001fe200000000ff */
[----:B------:R0:W-:Y:S03]  /*8d00*/  @!P2 SYNCS.ARRIVE.TRANS64 RZ, [R14+URZ], R9 ;  /* 0x000000090effa9a7 */ /* 0x0001e6000800003f */
[----:B------:R-:W-:-:S13]  /*8d10*/  ISETP.NE.AND P1, PT, R7, 0x2, PT ;  /* 0x000000020700780c */ /* 0x000fda0003f25270 */
[----:B0-----:R-:W-:Y:S05]  /*8d20*/  @P1 BRA `(.L_x_165) ;  /* 0x0000000000041947 */ /* 0x001fea0003800000 */
[----:B------:R-:W-:Y:S01]  /*8d30*/  BPT.TRAP 0x1 ;  /* 0x000000040000795c */ /* 0x000fe20000300000 */
.L_x_165:
[----:B------:R-:W-:Y:S05]  /*8d40*/  @P0 BRA `(.L_x_166) ;  /* 0x0000000000040947 */ /* 0x000fea0003800000 */
[----:B------:R-:W-:Y:S01]  /*8d50*/  BPT.TRAP 0x1 ;  /* 0x000000040000795c */ /* 0x000fe20000300000 */
.L_x_166:
[C-C-:B------:R-:W-:Y:S01]  /*8d60*/  IMAD R7, R6.reuse, 0x20000, R15.reuse ;  /* 0x0002000006077824 */ /* 0x140fe200078e020f */
[----:B------:R-:W-:Y:S01]  /*8d70*/  R2UR UR10, R21 ;  /* 0x00000000150a72ca */ /* 0x000fe200000e0000 */
[----:B------:R-:W-:Y:S01]  /*8d80*/  IMAD R15, R6, 0x8000, R15 ;  /* 0x00008000060f7824 */ /* 0x000fe200078e020f */
[----:B------:R-:W-:Y:S01]  /*8d90*/  R2UR UR9, R14 ;  /* 0x000000000e0972ca */ /* 0x000fe200000e0000 */
[----:B------:R-:W-:Y:S01]  /*8da0*/  UIADD3 UR22, UP0, UR14, 0xf0, URZ ;  /* 0x000000f00e167890 */ /* 0x000fe2000ff1e03f */
[----:B------:R-:W-:Y:S01]  /*8db0*/  R2UR UR40, R7 ;  /* 0x00000000072872ca */ /* 0x000fe200000e0000 */
[----:B------:R-:W-:Y:S01]  /*8dc0*/  VIADD R4, R4, 0xffffffff ;  /* 0xffffffff04047836 */ /* 0x000fe20000000000 */
[----:B------:R-:W-:Y:S01]  /*8dd0*/  R2UR UR18, R15 ;  /* 0x000000000f1272ca */ /* 0x000fe200000e0000 */
[----:B------:R-:W-:Y:S01]  /*8de0*/  UIADD3.X UR23, URZ, UR15, URZ, UP0, !UPT ;  /* 0x0000000f3f177290 */ /* 0x000fe200087fe43f */
[----:B------:R-:W-:Y:S01]  /*8df0*/  R2UR UR11, R13 ;  /* 0x000000000d0b72ca */ /* 0x000fe200000e0000 */
[----:B------:R-:W-:Y:S01]  /*8e00*/  UIADD3 UR6, UP1, UR14, 0x1f0, URZ ;  /* 0x000001f00e067890 */ /* 0x000fe2000ff3e03f */
[----:B------:R-:W-:Y:S01]  /*8e10*/  R2UR UR12, R8 ;  /* 0x00000000080c72ca */ /* 0x000fe200000e0000 */
[----:B------:R-:W-:Y:S01]  /*8e20*/  UMOV UR4, 0x0 ;  /* 0x0000000000047882 */ /* 0x000fe20000000000 */
[----:B------:R-:W-:Y:S01]  /*8e30*/  R2UR UR35, R20 ;  /* 0x00000000142372ca */ /* 0x000fe200000e0000 */
[----:B------:R-:W-:Y:S01]  /*8e40*/  UIADD3 UR58, UR10, 0x20, URZ ;  /* 0x000000200a3a7890 */ /* 0x000fe2000fffe03f */
[----:B------:R-:W-:Y:S01]  /*8e50*/  ISETP.GT.AND P3, PT, R4, 0x1, PT ;  /* 0x000000010400780c */ /* 0x000fe20003f64270 */
[----:B------:R-:W-:Y:S01]  /*8e60*/  UIADD3 UR50, UR10, 0x40, URZ ;  /* 0x000000400a327890 */ /* 0x000fe2000fffe03f */
[----:B------:R-:W-:Y:S01]  /*8e70*/  VIADD R6, R6, 0x1 ;  /* 0x0000000106067836 */ /* 0x000fe20000000000 */
[----:B------:R-:W-:Y:S01]  /*8e80*/  UIADD3 UR8, UR40, 0x100, URZ ;  /* 0x0000010028087890 */ /* 0x000fe2000fffe03f */
[----:B------:R-:W-:Y:S01]  /*8e90*/  VIADD R21, R21, 0x80 ;  /* 0x0000008015157836 */ /* 0x000fe20000000000 */
[----:B------:R-:W-:-:S02]  /*8ea0*/  UIADD3 UR56, UR40, 0x8100, URZ ;  /* 0x0000810028387890 */ /* 0x000fc4000fffe03f */
[----:B------:R-:W-:Y:S01]  /*8eb0*/  UIADD3 UR48, UR40, 0x10100, URZ ;  /* 0x0001010028307890 */ /* 0x000fe2000fffe03f */
[C---:B------:R-:W-:Y:S01]  /*8ec0*/  ISETP.NE.AND P1, PT, R6.reuse, 0x2, PT ;  /* 0x000000020600780c */ /* 0x040fe20003f25270 */
[----:B------:R-:W-:Y:S02]  /*8ed0*/  UIADD3 UR42, UR10, 0x60, URZ ;  /* 0x000000600a2a7890 */ /* 0x000fe4000fffe03f */
[----:B------:R-:W-:Y:S01]  /*8ee0*/  UIADD3 UR40, UR40, 0x18100, URZ ;  /* 0x0001810028287890 */ /* 0x000fe2000fffe03f */
[----:B------:R-:W-:Y:S01]  /*8ef0*/  SEL R14, RZ, 0x1, P1 ;  /* 0x00000001ff0e7807 */ /* 0x000fe20000800000 */
[----:B------:R-:W-:Y:S01]  /*8f00*/  UMOV UR5, 0x10000000 ;  /* 0x1000000000057882 */ /* 0x000fe20000000000 */
[----:B------:R-:W-:Y:S01]  /*8f10*/  UIADD3.X UR7, URZ, UR15, URZ, UP1, !UPT ;  /* 0x0000000f3f077290 */ /* 0x000fe20008ffe43f */
[----:B------:R0:W-:Y:S01]  /*8f20*/  UTMALDG.3D [UR8], [UR22], desc[UR4] ;  /* 0x00000408160075b4 */ /* 0x0001e20008011000 */
[----:B------:R-:W-:Y:S01]  /*8f30*/  UIADD3 UR32, UR18, 0x40100, URZ ;  /* 0x0004010012207890 */ /* 0x000fe2000fffe03f */
[----:B------:R-:W-:Y:S01]  /*8f40*/  LOP3.LUT R5, R5, R14, RZ, 0x3c, !PT ;  /* 0x0000000e05057212 */ /* 0x000fe200078e3cff */
[----:B------:R-:W-:Y:S01]  /*8f50*/  UIADD3 UR24, UR18, 0x42100, URZ ;  /* 0x0004210012187890 */ /* 0x000fe2000fffe03f */
[----:B------:R-:W-:Y:S01]  /*8f60*/  SEL R6, R6, RZ, P1 ;  /* 0x000000ff06067207 */ /* 0x000fe20000800000 */
[----:B------:R-:W-:Y:S01]  /*8f70*/  UIADD3 UR16, UR18, 0x44100, URZ ;  /* 0x0004410012107890 */ /* 0x000fe2000fffe03f */
[----:B------:R-:W-:Y:S01]  /*8f80*/  UMOV UR57, UR9 ;  /* 0x0000000900397c82 */ /* 0x000fe20008000000 */
        /* <DEDUP_REMOVED lines=8> */
[----:B------:R1:W-:Y:S01]  /*9010*/  UTMALDG.3D [UR56], [UR22], desc[UR4] ;  /* 0x00000438160075b4 */ /* 0x0003e20008011000 */
[----:B------:R-:W-:Y:S01]  /*9020*/  UMOV UR33, UR9 ;  /* 0x0000000900217c82 */ /* 0x000fe20008000000 */
[----:B------:R-:W-:Y:S01]  /*9030*/  UMOV UR34, UR10 ;  /* 0x0000000a00227c82 */ /* 0x000fe20008000000 */
[----:B------:R-:W-:Y:S01]  /*9040*/  UMOV UR36, UR12 ;  /* 0x0000000c00247c82 */ /* 0x000fe20008000000 */
[----:B------:R-:W-:Y:S01]  /*9050*/  UMOV UR25, UR9 ;  /* 0x0000000900197c82 */ /* 0x000fe20008000000 */
[----:B------:R-:W-:Y:S01]  /*9060*/  UMOV UR27, UR35 ;  /* 0x00000023001b7c82 */ /* 0x000fe20008000000 */
[----:B------:R-:W-:Y:S01]  /*9070*/  UMOV UR28, UR12 ;  /* 0x0000000c001c7c82 */ /* 0x000fe20008000000 */
[----:B------:R-:W-:Y:S01]  /*9080*/  UMOV UR26, UR58 ;  /* 0x0000003a001a7c82 */ /* 0x000fe20008000000 */
[----:B0-----:R-:W-:Y:S01]  /*9090*/  UIADD3 UR8, UR18, 0x46100, URZ ;  /* 0x0004610012087890 */ /* 0x001fe2000fffe03f */
[----:B------:R1:W-:Y:S01]  /*90a0*/  UTMALDG.3D [UR48], [UR22], desc[UR4] ;  /* 0x00000430160075b4 */ /* 0x0003e20008011000 */
[----:B------:R-:W-:Y:S01]  /*90b0*/  UMOV UR17, UR9 ;  /* 0x0000000900117c82 */ /* 0x000fe20008000000 */
[----:B------:R-:W-:Y:S01]  /*90c0*/  UMOV UR19, UR35 ;  /* 0x0000002300137c82 */ /* 0x000fe20008000000 */
[----:B------:R-:W-:Y:S01]  /*90d0*/  UMOV UR20, UR12 ;  /* 0x0000000c00147c82 */ /* 0x000fe20008000000 */
[----:B------:R-:W-:Y:S01]  /*90e0*/  UMOV UR18, UR50 ;  /* 0x0000003200127c82 */ /* 0x000fe20008000000 */
[----:B------:R-:W-:Y:S01]  /*90f0*/  UMOV UR11, UR35 ;  /* 0x00000023000b7c82 */ /* 0x000fe20008000000 */
[----:B------:R-:W-:Y:S01]  /*9100*/  UMOV UR10, UR42 ;  /* 0x0000002a000a7c82 */ /* 0x000fe20008000000 */
[----:B------:R1:W-:Y:S01]  /*9110*/  UTMALDG.3D [UR40], [UR22], desc[UR4] ;  /* 0x00000428160075b4 */ /* 0x0003e20008011000 */
[----:B------:R1:W-:Y:S01]  /*9120*/  UTMALDG.3D [UR32], [UR6], desc[UR4] ;  /* 0x00000420060075b4 */ /* 0x0003e20008011000 */
[----:B------:R1:W-:Y:S01]  /*9130*/  UTMALDG.3D [UR24], [UR6], desc[UR4] ;  /* 0x00000418060075b4 */ /* 0x0003e20008011000 */
[----:B------:R1:W-:Y:S01]  /*9140*/  UTMALDG.3D [UR16], [UR6], desc[UR4] ;  /* 0x00000410060075b4 */ /* 0x0003e20008011000 */
[----:B------:R1:W-:Y:S02]  /*9150*/  UTMALDG.3D [UR8], [UR6], desc[UR4] ;  /* 0x00000408060075b4 */ /* 0x0003e40008011000 */
[----:B-1----:R-:W-:Y:S05]  /*9160*/  @P3 BRA `(.L_x_167) ;  /* 0xfffffff800c03947 */ /* 0x002fea000383ffff */
.L_x_163:
[----:B------:R-:W-:Y:S05]  /*9170*/  BSYNC B1 ;  /* 0x0000000000017941 */ /* 0x000fea0003800000 */
.L_x_162:
[----:B------:R-:W-:Y:S01]  /*9180*/  LOP3.LUT P3, RZ, R11, 0xff, RZ, 0xc0, !PT ;  /* 0x000000ff0bff7812 */ /* 0x000fe2000786c0ff */
[----:B------:R-:W-:Y:S01]  /*9190*/  IMAD.IADD R3, R12, 0x1, R3 ;  /* 0x000000010c037824 */ /* 0x000fe200078e0203 */
[----:B------:R-:W-:Y:S01]  /*91a0*/  IADD3 R16, P4, R16, UR38, RZ ;  /* 0x0000002610107c10 */ /* 0x000fe2000ff9e0ff */
[----:B------:R-:W-:Y:S01]  /*91b0*/  ULDC.64 UR4, c[0x0][0x650] ;  /* 0x0001940000047ab9 */ /* 0x000fe20000000a00 */
[----:B------:R-:W-:Y:S01]  /*91c0*/  BSSY B1, `(.L_x_168) ;  /* 0x000006c000017945 */ /* 0x000fe20003800000 */
[----:B------:R-:W-:Y:S01]  /*91d0*/  IMAD.MOV.U32 R13, RZ, RZ, -0x1 ;  /* 0xffffffffff0d7424 */ /* 0x000fe200078e00ff */
[----:B------:R-:W-:Y:S01]  /*91e0*/  ISETP.GT.U32.AND P1, PT, R3, 0x1, PT ;  /* 0x000000010300780c */ /* 0x000fe20003f24070 */
[----:B------:R-:W-:Y:S01]  /*91f0*/  IMAD.MOV.U32 R20, RZ, RZ, -0x1 ;  /* 0xffffffffff147424 */ /* 0x000fe200078e00ff */
[----:B------:R-:W-:Y:S01]  /*9200*/  SHF.R.U32.HI R4, RZ, 0x1, R3 ;  /* 0x00000001ff047819 */ /* 0x000fe20000011603 */
[----:B------:R-:W-:Y:S01]  /*9210*/  IMAD.MOV.U32 R8, RZ, RZ, -0x1 ;  /* 0xffffffffff087424 */ /* 0x000fe200078e00ff */
[----:B------:R-:W-:-:S02]  /*9220*/  ISETP.LT.U32.AND P1, PT, R12, 0x2, P1 ;  /* 0x000000020c00780c */ /* 0x000fc40000f21070 */
[----:B------:R-:W-:Y:S01]  /*9230*/  IADD3.X R17, R17, UR37, RZ, P4, !PT ;  /* 0x0000002511117c10 */ /* 0x000fe2000a7fe4ff */
[----:B------:R-:W0:Y:S01]  /*9240*/  @P3 S2R R6, SR_CgaCtaId ;  /* 0x0000000000063919 */ /* 0x000e220000008800 */
[----:B------:R-:W-:Y:S02]  /*9250*/  @P3 MOV R5, 0x400 ;  /* 0x0000040000053802 */ /* 0x000fe40000000f00 */
[----:B------:R-:W-:Y:S02]  /*9260*/  ISETP.GE.U32.AND P4, PT, R16, UR4, PT ;  /* 0x0000000410007c0c */ /* 0x000fe4000bf86070 */
[----:B------:R-:W-:Y:S02]  /*9270*/  LOP3.LUT R4, R4, 0x1, RZ, 0xc0, !PT ;  /* 0x0000000104047812 */ /* 0x000fe400078ec0ff */
[----:B------:R-:W-:Y:S02]  /*9280*/  LOP3.LUT R3, R3, 0x1, RZ, 0xc0, !PT ;  /* 0x0000000103037812 */ /* 0x000fe400078ec0ff */
[----:B------:R-:W-:-:S02]  /*9290*/  PRMT R11, RZ, 0x7610, R11 ;  /* 0x00007610ff0b7816 */ /* 0x000fc4000000000b */
[----:B0-----:R-:W-:-:S04]  /*92a0*/  @P3 LEA R5, R6, R5, 0x18 ;  /* 0x0000000506053211 */ /* 0x001fc800078ec0ff */
[----:B------:R0:W-:Y:S01]  /*92b0*/  @P3 SYNCS.ARRIVE.TRANS64.A1T0 RZ, [R5+URZ+0x38], RZ ;  /* 0x000038ff05ff39a7 */ /* 0x0001e2000810003f */
[----:B------:R-:W-:-:S04]  /*92c0*/  ISETP.NE.U32.AND P3, PT, R4, 0x1, PT ;  /* 0x000000010400780c */ /* 0x000fc80003f65070 */
[----:B------:R-:W-:Y:S02]  /*92d0*/  ISETP.GT.U32.AND P3, PT, R12, 0x1, !P3 ;  /* 0x000000010c00780c */ /* 0x000fe40005f64070 */
[----:B0-----:R-:W-:Y:S02]  /*92e0*/  SEL R5, RZ, 0x1, !P1 ;  /* 0x00000001ff057807 */ /* 0x001fe40004800000 */
[----:B------:R-:W-:Y:S02]  /*92f0*/  ISETP.GE.U32.AND.EX P1, PT, R17, UR5, PT, P4 ;  /* 0x0000000511007c0c */ /* 0x000fe4000bf26140 */
[----:B------:R-:W-:-:S04]  /*9300*/  SEL R4, RZ, 0x1, !P3 ;  /* 0x00000001ff047807 */ /* 0x000fc80005800000 */
[----:B------:R-:W-:Y:S02]  /*9310*/  LOP3.LUT R0, R4, R0, R5, 0x96, !PT ;  /* 0x0000000004007212 */ /* 0x000fe400078e9605 */
[----:B------:R-:W-:-:S05]  /*9320*/  PRMT R4, RZ, 0x7610, R4 ;  /* 0x00007610ff047816 */ /* 0x000fca0000000004 */
[----:B------:R-:W-:Y:S05]  /*9330*/  @P1 BRA `(.L_x_169) ;  /* 0x0000000400501947 */ /* 0x000fea0003800000 */
[----:B------:R-:W-:Y:S01]  /*9340*/  ULDC.64 UR4, c[0x0][0x628] ;  /* 0x00018a0000047ab9 */ /* 0x000fe20000000a00 */
[----:B------:R-:W0:Y:S01]  /*9350*/  S2R R14, SR_CTAID.X ;  /* 0x00000000000e7919 */ /* 0x000e220000002500 */
[----:B------:R-:W-:Y:S01]  /*9360*/  ISETP.NE.U32.AND P1, PT, RZ, UR4, PT ;  /* 0x00000004ff007c0c */ /* 0x000fe2000bf25070 */
[----:B------:R-:W-:Y:S01]  /*9370*/  ULDC UR7, c[0x0][0x630] ;  /* 0x00018c0000077ab9 */ /* 0x000fe20000000800 */
[----:B------:R-:W-:Y:S01]  /*9380*/  IMAD.MOV.U32 R4, RZ, RZ, R16 ;  /* 0x000000ffff047224 */ /* 0x000fe200078e0010 */
[----:B------:R-:W1:Y:S01]  /*9390*/  S2R R13, SR_CTAID.Y ;  /* 0x00000000000d7919 */ /* 0x000e620000002600 */
[----:B------:R-:W-:Y:S01]  /*93a0*/  ISETP.NE.AND.EX P1, PT, RZ, UR5, PT, P1 ;  /* 0x00000005ff007c0c */ /* 0x000fe2000bf25310 */
[----:B------:R-:W-:-:S12]  /*93b0*/  IMAD.MOV.U32 R5, RZ, RZ, R17 ;  /* 0x000000ffff057224 */ /* 0x000fd800078e0011 */
[----:B------:R-:W-:Y:S05]  /*93c0*/  @!P1 BRA `(.L_x_170) ;  /* 0x0000000000289947 */ /* 0x000fea0003800000 */
[----:B------:R-:W-:Y:S02]  /*93d0*/  ULDC UR6, c[0x0][0x634] ;  /* 0x00018d0000067ab9 */ /* 0x000fe40000000800 */
[----:B------:R-:W-:-:S05]  /*93e0*/  IADD3 R9, P1, R16, UR6, RZ ;  /* 0x0000000610097c10 */ /* 0x000fca000ff3e0ff */
[----:B------:R-:W-:-:S04]  /*93f0*/  IMAD.X R15, RZ, RZ, R17, P1 ;  /* 0x000000ffff0f7224 */ /* 0x000fc800008e0611 */
[----:B------:R-:W-:-:S04]  /*9400*/  IMAD.WIDE.U32 R6, R15, UR4, RZ ;  /* 0x000000040f067c25 */ /* 0x000fc8000f8e00ff */
[----:B------:R-:W-:-:S04]  /*9410*/  IMAD.WIDE.U32 R6, P1, R9, UR5, R6 ;  /* 0x0000000509067c25 */ /* 0x000fc8000f820006 */
[----:B------:R-:W-:-:S04]  /*9420*/  IMAD.WIDE.U32 R8, R9, UR4, RZ ;  /* 0x0000000409087c25 */ /* 0x000fc8000f8e00ff */
[----:B------:R-:W-:Y:S01]  /*9430*/  IMAD.X R5, RZ, RZ, RZ, P1 ;  /* 0x000000ffff057224 */ /* 0x000fe200008e06ff */
[----:B------:R-:W-:Y:S01]  /*9440*/  IADD3 RZ, P1, R9, R6, RZ ;  /* 0x0000000609ff7210 */ /* 0x000fe20007f3e0ff */
[----:B------:R-:W-:-:S04]  /*9450*/  IMAD.MOV.U32 R4, RZ, RZ, R7 ;  /* 0x000000ffff047224 */ /* 0x000fc800078e0007 */
[----:B------:R-:W-:-:S08]  /*9460*/  IMAD.WIDE.U32.X R4, R15, UR5, R4, P1 ;  /* 0x000000050f047c25 */ /* 0x000fd000088e0404 */
.L_x_170:
[--C-:B------:R-:W-:Y:S01]  /*9470*/  SHF.R.U64 R8, R4, UR7, R5.reuse ;  /* 0x0000000704087c19 */ /* 0x100fe20008001205 */
[----:B------:R-:W-:Y:S01]  /*9480*/  ULDC.64 UR4, c[0x0][0x620] ;  /* 0x0001880000047ab9 */ /* 0x000fe20000000a00 */
[----:B------:R-:W-:Y:S01]  /*9490*/  SHF.R.U32.HI R4, RZ, UR7, R5 ;  /* 0x00000007ff047c19 */ /* 0x000fe20008011605 */
[----:B------:R-:W2:Y:S01]  /*94a0*/  LDC R25, c[0x0][0x144] ;  /* 0x00005100ff197b82 */ /* 0x000ea20000000800 */
[----:B------:R-:W-:Y:S01]  /*94b0*/  IADD3 R7, P1, RZ, -R8, RZ ;  /* 0x80000008ff077210 */ /* 0x000fe20007f3e0ff */
[----:B------:R-:W-:Y:S01]  /*94c0*/  ULDC.64 UR8, c[0x0][0x640] ;  /* 0x0001900000087ab9 */ /* 0x000fe20000000a00 */
[----:B0-----:R-:W-:Y:S01]  /*94d0*/  I2FP.F32.U32 R9, R14 ;  /* 0x0000000e00097245 */ /* 0x001fe20000201000 */
[----:B------:R-:W-:Y:S02]  /*94e0*/  ULDC UR6, c[0x0][0x608] ;  /* 0x0001820000067ab9 */ /* 0x000fe40000000800 */
[----:B------:R-:W-:Y:S01]  /*94f0*/  IMAD.X R4, RZ, RZ, ~R4, P1 ;  /* 0x000000ffff047224 */ /* 0x000fe200008e0e04 */
[----:B------:R-:W-:Y:S01]  /*9500*/  ISETP.NE.U32.AND P1, PT, RZ, UR8, PT ;  /* 0x00000008ff007c0c */ /* 0x000fe2000bf25070 */
[----:B------:R-:W0:Y:S02]  /*9510*/  LDC R20, c[0x0][0x148] ;  /* 0x00005200ff147b82 */ /* 0x000e240000000800 */
[----:B------:R-:W-:Y:S01]  /*9520*/  IMAD R6, R4, UR4, RZ ;  /* 0x0000000404067c24 */ /* 0x000fe2000f8e02ff */
[----:B------:R-:W-:Y:S01]  /*9530*/  ISETP.NE.AND.EX P1, PT, RZ, UR9, PT, P1 ;  /* 0x00000009ff007c0c */ /* 0x000fe2000bf25310 */
[----:B------:R-:W-:Y:S01]  /*9540*/  IMAD.WIDE.U32 R4, R7, UR4, R16 ;  /* 0x0000000407047c25 */ /* 0x000fe2000f8e0010 */
[----:B------:R-:W-:-:S03]  /*9550*/  ULDC UR4, c[0x0][0x150] ;  /* 0x0000540000047ab9 */ /* 0x000fc60000000800 */
[----:B------:R-:W-:Y:S02]  /*9560*/  IMAD R7, R7, UR5, R6 ;  /* 0x0000000507077c24 */ /* 0x000fe4000f8e0206 */
[----:B------:R-:W-:Y:S01]  /*9570*/  FMUL R6, R9, UR4 ;  /* 0x0000000409067c20 */ /* 0x000fe20008400000 */
[----:B------:R-:W-:Y:S01]  /*9580*/  ULDC UR4, c[0x0][0x618] ;  /* 0x0001860000047ab9 */ /* 0x000fe20000000800 */
[----:B------:R-:W-:Y:S01]  /*9590*/  ULDC UR5, c[0x0][0x154] ;  /* 0x0000550000057ab9 */ /* 0x000fe20000000800 */
[----:B------:R-:W-:-:S03]  /*95a0*/  IMAD.IADD R5, R5, 0x1, R7 ;  /* 0x0000000105057824 */ /* 0x000fc600078e0207 */
[----:B------:R-:W3:Y:S02]  /*95b0*/  F2I.U32.TRUNC.NTZ R6, R6 ;  /* 0x0000000600067305 */ /* 0x000ee4000020f000 */
[----:B------:R-:W-:Y:S02]  /*95c0*/  SHF.R.U64 R9, R4, UR4, R5 ;  /* 0x0000000404097c19 */ /* 0x000fe40008001205 */
[----:B-1----:R-:W-:-:S05]  /*95d0*/  I2FP.F32.U32 R4, R13 ;  /* 0x0000000d00047245 */ /* 0x002fca0000201000 */
[----:B------:R-:W-:Y:S01]  /*95e0*/  FMUL R22, R4, UR5 ;  /* 0x0000000504167c20 */ /* 0x000fe20008400000 */
[----:B------:R-:W-:Y:S01]  /*95f0*/  SHF.R.U32.HI R4, RZ, UR4, R5 ;  /* 0x00000004ff047c19 */ /* 0x000fe20008011605 */
[----:B------:R-:W-:-:S03]  /*9600*/  ULDC UR4, c[0x0][0x658] ;  /* 0x0001960000047ab9 */ /* 0x000fc60000000800 */
[--C-:B------:R-:W-:Y:S01]  /*9610*/  SHF.R.U64 R21, R9, UR6, R4.reuse ;  /* 0x0000000609157c19 */ /* 0x100fe20008001204 */
[----:B------:R-:W1:Y:S01]  /*9620*/  F2I.U32.TRUNC.NTZ R22, R22 ;  /* 0x0000001600167305 */ /* 0x000e62000020f000 */
[----:B------:R-:W-:Y:S01]  /*9630*/  SHF.R.U32.HI R4, RZ, UR6, R4 ;  /* 0x00000006ff047c19 */ /* 0x000fe20008011604 */
[----:B---3--:R-:W-:-:S03]  /*9640*/  IMAD.MOV R6, RZ, RZ, -R6 ;  /* 0x000000ffff067224 */ /* 0x008fc600078e0a06 */
[----:B------:R-:W-:Y:S01]  /*9650*/  SHF.R.U64 R15, R21, UR4, R4 ;  /* 0x00000004150f7c19 */ /* 0x000fe20008001204 */
[----:B--2---:R-:W-:Y:S01]  /*9660*/  IMAD R14, R25, R6, R14 ;  /* 0x00000006190e7224 */ /* 0x004fe200078e020e */
[----:B------:R-:W-:-:S03]  /*9670*/  SHF.R.U32.HI R23, RZ, UR4, R4 ;  /* 0x00000004ff177c19 */ /* 0x000fc60008011604 */
[----:B------:R-:W-:Y:S02]  /*9680*/  IMAD.MOV.U32 R4, RZ, RZ, R15 ;  /* 0x000000ffff047224 */ /* 0x000fe400078e000f */
[----:B------:R-:W-:Y:S01]  /*9690*/  IMAD.MOV.U32 R5, RZ, RZ, R23 ;  /* 0x000000ffff057224 */ /* 0x000fe200078e0017 */
[----:B-1----:R-:W-:Y:S06]  /*96a0*/  @!P1 BRA `(.L_x_171) ;  /* 0x0000000000289947 */ /* 0x002fec0003800000 */
[----:B------:R-:W-:Y:S02]  /*96b0*/  ULDC UR4, c[0x0][0x64c] ;  /* 0x0001930000047ab9 */ /* 0x000fe40000000800 */
[----:B------:R-:W-:-:S05]  /*96c0*/  IADD3 R5, P1, R15, UR4, RZ ;  /* 0x000000040f057c10 */ /* 0x000fca000ff3e0ff */
[----:B------:R-:W-:-:S04]  /*96d0*/  IMAD.X R23, RZ, RZ, R23, P1 ;  /* 0x000000ffff177224 */ /* 0x000fc800008e0617 */
[----:B------:R-:W-:-:S04]  /*96e0*/  IMAD.WIDE.U32 R6, R23, UR8, RZ ;  /* 0x0000000817067c25 */ /* 0x000fc8000f8e00ff */
[----:B------:R-:W-:-:S04]  /*96f0*/  IMAD.WIDE.U32 R6, P1, R5, UR9, R6 ;  /* 0x0000000905067c25 */ /* 0x000fc8000f820006 */
[----:B------:R-:W-:-:S04]  /*9700*/  IMAD.WIDE.U32 R4, R5, UR8, RZ ;  /* 0x0000000805047c25 */ /* 0x000fc8000f8e00ff */
[----:B------:R-:W-:Y:S01]  /*9710*/  IMAD.MOV.U32 R4, RZ, RZ, R7 ;  /* 0x000000ffff047224 */ /* 0x000fe200078e0007 */
[----:B------:R-:W-:Y:S01]  /*9720*/  IADD3 RZ, P3, R5, R6, RZ ;  /* 0x0000000605ff7210 */ /* 0x000fe20007f7e0ff */
[----:B------:R-:W-:-:S04]  /*9730*/  IMAD.X R5, RZ, RZ, RZ, P1 ;  /* 0x000000ffff057224 */ /* 0x000fc800008e06ff */
[----:B------:R-:W-:-:S08]  /*9740*/  IMAD.WIDE.U32.X R4, R23, UR9, R4, P3 ;  /* 0x0000000917047c25 */ /* 0x000fd000098e0404 */
.L_x_171:
[----:B------:R-:W-:Y:S01]  /*9750*/  ISETP.NE.AND P1, PT, R2, 0x1, PT ;  /* 0x000000010200780c */ /* 0x000fe20003f25270 */
[----:B------:R-:W-:Y:S01]  /*9760*/  ULDC UR4, c[0x0][0x648] ;  /* 0x0001920000047ab9 */ /* 0x000fe20000000800 */
[----:B------:R-:W-:Y:S01]  /*9770*/  LOP3.LUT R21, R21, UR29, RZ, 0xc0, !PT ;  /* 0x0000001d15157c12 */ /* 0x000fe2000f8ec0ff */
[----:B------:R-:W-:Y:S01]  /*9780*/  IMAD.MOV R22, RZ, RZ, -R22 ;  /* 0x000000ffff167224 */ /* 0x000fe200078e0a16 */
[----:B------:R-:W-:Y:S01]  /*9790*/  SHF.R.U64 R4, R4, UR4, R5 ;  /* 0x0000000404047c19 */ /* 0x000fe20008001205 */
[----:B------:R-:W-:Y:S01]  /*97a0*/  ULDC UR4, c[0x0][0x638] ;  /* 0x00018e0000047ab9 */ /* 0x000fe20000000800 */
[----:B------:R-:W-:Y:S01]  /*97b0*/  ULDC UR5, c[0x0][0x610] ;  /* 0x0001840000057ab9 */ /* 0x000fe20000000800 */
[----:B------:R-:W-:Y:S02]  /*97c0*/  IMAD.MOV.U32 R5, RZ, RZ, 0x1 ;  /* 0x00000001ff057424 */ /* 0x000fe400078e00ff */
[----:B------:R-:W-:Y:S02]  /*97d0*/  IMAD.MOV R6, RZ, RZ, -R4 ;  /* 0x000000ffff067224 */ /* 0x000fe400078e0a04 */
[----:B------:R-:W-:Y:S01]  /*97e0*/  IMAD R21, R4, UR21, R21 ;  /* 0x0000001504157c24 */ /* 0x000fe2000f8e0215 */
[----:B------:R-:W-:Y:S01]  /*97f0*/  LOP3.LUT R4, R9, UR13, RZ, 0xc0, !PT ;  /* 0x0000000d09047c12 */ /* 0x000fe2000f8ec0ff */
[----:B0-----:R-:W-:-:S02]  /*9800*/  @P1 IMAD R14, R20, R22, R13 ;  /* 0x00000016140e1224 */ /* 0x001fc400078e020d */
[----:B------:R-:W-:Y:S01]  /*9810*/  IMAD R15, R6, UR4, R15 ;  /* 0x00000004060f7c24 */ /* 0x000fe2000f8e020f */
[----:B------:R-:W-:Y:S01]  /*9820*/  ULDC UR4, c[0x0][0x600] ;  /* 0x0001800000047ab9 */ /* 0x000fe20000000800 */
[----:B------:R-:W-:Y:S02]  /*9830*/  IMAD R14, R21, UR5, R14 ;  /* 0x00000005150e7c24 */ /* 0x000fe4000f8e020e */
[--C-:B------:R-:W-:Y:S01]  /*9840*/  IMAD R15, R15, UR4, R4.reuse ;  /* 0x000000040f0f7c24 */ /* 0x100fe2000f8e0204 */
[----:B------:R-:W-:-:S04]  /*9850*/  PRMT R4, R5, 0x7610, R4 ;  /* 0x0000761005047816 */ /* 0x000fc80000000004 */
[----:B------:R-:W-:Y:S02]  /*9860*/  SEL R20, R15, R14, !P1 ;  /* 0x0000000e0f147207 */ /* 0x000fe40004800000 */
[----:B------:R-:W-:-:S07]  /*9870*/  SEL R13, R14, R15, !P1 ;  /* 0x0000000f0e0d7207 */ /* 0x000fce0004800000 */
.L_x_169:
[----:B------:R-:W-:Y:S05]  /*9880*/  BSYNC B1 ;  /* 0x0000000000017941 */ /* 0x000fea0003800000 */
.L_x_168:
[----:B------:R-:W-:-:S13]  /*9890*/  LOP3.LUT P1, RZ, R4, 0xff, RZ, 0xc0, !PT ;  /* 0x000000ff04ff7812 */ /* 0x000fda000782c0ff */
[----:B------:R-:W-:Y:S05]  /*98a0*/  @P1 BRA `(.L_x_172) ;  /* 0xfffffff000bc1947 */ /* 0x000fea000383ffff */
[----:B------:R-:W-:Y:S05]  /*98b0*/  BSYNC B0 ;  /* 0x0000000000007941 */ /* 0x000fea0003800000 */
.L_x_160:
[----:B------:R-:W-:-:S03]  /*98c0*/  UMOV UR4, 0xffffffff ;  /* 0xffffffff00047882 */ /* 0x000fc60000000000 */
[----:B------:R-:W-:Y:S05]  /*98d0*/  BRA.DIV UR4, `(.L_x_173) ;  /* 0x0000000204d07947 */ /* 0x000fea000b800000 */
[----:B------:R-:W-:-:S13]  /*98e0*/  ELECT P6, URZ, PT ;  /* 0x00000000003f782f */ /* 0x000fda00038c0000 */
.L_x_185:
[----:B------:R-:W-:Y:S04]  /*98f0*/  BSSY B0, `(.L_x_174) ;  /* 0x0000019000007945 */ /* 0x000fe80003800000 */
[----:B------:R-:W-:Y:S05]  /*9900*/  @!P6 BRA `(.L_x_175) ;  /* 0x00000000005ce947 */ /* 0x000fea0003800000 */
[----:B------:R-:W-:-:S04]  /*9910*/  LOP3.LUT R18, R18, 0x2, RZ, 0xfc, !PT ;  /* 0x0000000212127812 */ /* 0x000fc800078efcff */
[----:B------:R-:W-:-:S13]  /*9920*/  ISETP.NE.AND P0, PT, R18, 0x3, PT ;  /* 0x000000031200780c */ /* 0x000fda0003f05270 */
[----:B------:R-:W-:Y:S05]  /*9930*/  @!P0 BRA `(.L_x_176) ;  /* 0x0000000000048947 */ /* 0x000fea0003800000 */
[----:B------:R-:W-:Y:S01]  /*9940*/  BPT.TRAP 0x1 ;  /* 0x000000040000795c */ /* 0x000fe20000300000 */
.L_x_176:
[----:B------:R-:W0:Y:S01]  /*9950*/  S2R R5, SR_CgaCtaId ;  /* 0x0000000000057919 */ /* 0x000e220000008800 */
[----:B------:R-:W-:Y:S02]  /*9960*/  MOV R2, 0x400 ;  /* 0x0000040000027802 */ /* 0x000fe40000000f00 */
[----:B------:R-:W-:Y:S02]  /*9970*/  SHF.L.U32 R4, R0, 0x1f, RZ ;  /* 0x0000001f00047819 */ /* 0x000fe400000006ff */
[----:B0-----:R-:W-:-:S05]  /*9980*/  LEA R2, R5, R2, 0x18 ;  /* 0x0000000205027211 */ /* 0x001fca00078ec0ff */
[----:B------:R-:W-:-:S04]  /*9990*/  VIADD R2, R2, 0x10 ;  /* 0x0000001002027836 */ /* 0x000fc80000000000 */
[C---:B------:R-:W-:Y:S02]  /*99a0*/  IMAD R7, R3.reuse, 0x8, R2 ;  /* 0x0000000803077824 */ /* 0x040fe400078e0202 */
[----:B------:R-:W-:Y:S02]  /*99b0*/  VIADD R3, R3, 0x1 ;  /* 0x0000000103037836 */ /* 0x000fe40000000000 */
[----:B------:R-:W0:Y:S03]  /*99c0*/  SYNCS.PHASECHK.TRANS64.TRYWAIT P0, [R7+URZ], R4 ;  /* 0x00000004070075a7 */ /* 0x000e26000800017f */
[----:B------:R-:W-:-:S04]  /*99d0*/  ISETP.NE.AND P1, PT, R3, 0x2, PT ;  /* 0x000000020300780c */ /* 0x000fc80003f25270 */
[----:B------:R-:W-:Y:S02]  /*99e0*/  SEL R5, RZ, 0x1, P1 ;  /* 0x00000001ff057807 */ /* 0x000fe40000800000 */
[----:B------:R-:W-:Y:S02]  /*99f0*/  SEL R3, R3, RZ, P1 ;  /* 0x000000ff03037207 */ /* 0x000fe40000800000 */
[----:B------:R-:W-:Y:S01]  /*9a00*/  LOP3.LUT R0, R0, R5, RZ, 0x3c, !PT ;  /* 0x0000000500007212 */ /* 0x000fe200078e3cff */
[----:B0-----:R-:W-:Y:S06]  /*9a10*/  @!P0 BRA `(.L_x_177) ;  /* 0x0000000000a08947 */ /* 0x001fec0003800000 */
.L_x_186:
[----:B------:R-:W-:Y:S01]  /*9a20*/  IMAD R3, R3, 0x8, R2 ;  /* 0x0000000803037824 */ /* 0x000fe200078e0202 */
[----:B------:R-:W-:-:S07]  /*9a30*/  SHF.L.U32 R0, R0, 0x1f, RZ ;  /* 0x0000001f00007819 */ /* 0x000fce00000006ff */
.L_x_178:
[----:B-1----:R1:W2:Y:S02]  /*9a40*/  SYNCS.PHASECHK.TRANS64.TRYWAIT P0, [R3+URZ], R0 ;  /* 0x00000000030075a7 */ /* 0x0022a4000800017f */
[----:B--2---:R-:W-:Y:S05]  /*9a50*/  @!P0 NANOSLEEP.SYNCS 0x989680 ;  /* 0x009896800000895d */ /* 0x004fea0003900000 */
[----:B------:R-:W2:Y:S02]  /*9a60*/  @!P0 SYNCS.PHASECHK.TRANS64 P0, [R3+URZ], R0 ;  /* 0x00000000030085a7 */ /* 0x000ea4000800007f */
[----:B--2---:R-:W-:Y:S05]  /*9a70*/  @!P0 BRA `(.L_x_178) ;  /* 0xfffffffc00f08947 */ /* 0x004fea000383ffff */
.L_x_175:
[----:B------:R-:W-:Y:S05]  /*9a80*/  BSYNC B0 ;  /* 0x0000000000007941 */ /* 0x000fea0003800000 */
.L_x_174:
[----:B------:R-:W-:Y:S05]  /*9a90*/  EXIT ;  /* 0x000000000000794d */ /* 0x000fea0003800000 */
.L_x_17:
[----:B-1----:R1:W2:Y:S02]  /*9aa0*/  SYNCS.PHASECHK.TRANS64.TRYWAIT P1, [R3+URZ], R0 ;  /* 0x00000000030075a7 */ /* 0x0022a4000802017f */
[----:B--2---:R-:W-:Y:S05]  /*9ab0*/  @!P1 NANOSLEEP.SYNCS 0x989680 ;  /* 0x009896800000995d */ /* 0x004fea0003900000 */
[----:B------:R-:W2:Y:S02]  /*9ac0*/  @!P1 SYNCS.PHASECHK.TRANS64 P1, [R3+URZ], R0 ;  /* 0x00000000030095a7 */ /* 0x000ea4000802007f */
[----:B--2---:R-:W-:Y:S05]  /*9ad0*/  @!P1 BRA `(.L_x_17) ;  /* 0xfffffffc00f09947 */ /* 0x004fea000383ffff */
[----:B------:R-:W-:Y:S05]  /*9ae0*/  BRA `(.L_x_16) ;  /* 0xffffff7800707947 */ /* 0x000fea000383ffff */
.L_x_22:
[----:B-1----:R-:W-:-:S04]  /*9af0*/  IMAD.U32 R4, RZ, RZ, UR4 ;  /* 0x00000004ff047e24 */ /* 0x002fc8000f8e00ff */
[----:B------:R1:W2:Y:S03]  /*9b00*/  SYNCS.PHASECHK.TRANS64.TRYWAIT P1, [R4+URZ], R3 ;  /* 0x00000003040075a7 */ /* 0x0002a6000802017f */
[----:B--2---:R-:W-:Y:S05]  /*9b10*/  @!P1 NANOSLEEP.SYNCS 0x989680 ;  /* 0x009896800000995d */ /* 0x004fea0003900000 */
[----:B------:R-:W2:Y:S02]  /*9b20*/  @!P1 SYNCS.PHASECHK.TRANS64 P1, [R4+URZ], R3 ;  /* 0x00000003040095a7 */ /* 0x000ea4000802007f */
[----:B--2---:R-:W-:Y:S05]  /*9b30*/  @!P1 BRA `(.L_x_22) ;  /* 0xfffffffc00ec9947 */ /* 0x004fea000383ffff */
[----:B------:R-:W-:Y:S05]  /*9b40*/  BRA `(.L_x_21) ;  /* 0xffffff8800147947 */ /* 0x000fea000383ffff */
.L_x_161:
[----:B------:R-:W-:Y:S01]  /*9b50*/  BSSY B1, `(.L_x_179) ;  /* 0x0000006000017945 */ /* 0x000fe20003800000 */
[----:B------:R-:W-:-:S07]  /*9b60*/  IMAD.MOV.U32 R15, RZ, RZ, -0x1 ;  /* 0xffffffffff0f7424 */ /* 0x000fce00078e00ff */
[----:B------:R-:W-:Y:S05]  /*9b70*/  WARPSYNC.COLLECTIVE R15, `(.L_x_180) ;  /* 0x000000000f0c7348 */ /* 0x000fea0003c00000 */
[----:B------:R-:W-:Y:S02]  /*9b80*/  ELECT P6, UR62, PT ;  /* 0x00000000003e782f */ /* 0x000fe400038c0000 */
[----:B------:R-:W-:Y:S01]  /*9b90*/  MOV R14, UR62 ;  /* 0x0000003e000e7c02 */ /* 0x000fe20008000f00 */
[----:B------:R-:W-:Y:S10]  /*9ba0*/  ENDCOLLECTIVE ;  /* 0x000000000000791b */ /* 0x000ff40003800000 */
.L_x_180:
[----:B------:R-:W-:Y:S05]  /*9bb0*/  BSYNC B1 ;  /* 0x0000000000017941 */ /* 0x000fea0003800000 */
.L_x_179:
[----:B------:R-:W-:Y:S05]  /*9bc0*/  BRA `(.L_x_181) ;  /* 0xfffffff000007947 */ /* 0x000fea000383ffff */
.L_x_164:
[----:B0-----:R0:W1:Y:S02]  /*9bd0*/  SYNCS.PHASECHK.TRANS64.TRYWAIT P1, [R14+URZ+0x10], R7 ;  /* 0x000010070e0075a7 */ /* 0x001064000802017f */
[----:B-1----:R-:W-:Y:S05]  /*9be0*/  @!P1 NANOSLEEP.SYNCS 0x989680 ;  /* 0x009896800000995d */ /* 0x002fea0003900000 */
[----:B------:R-:W1:Y:S02]  /*9bf0*/  @!P1 SYNCS.PHASECHK.TRANS64 P1, [R14+URZ+0x10], R7 ;  /* 0x000010070e0095a7 */ /* 0x000e64000802007f */
[----:B-1----:R-:W-:Y:S05]  /*9c00*/  @!P1 BRA `(.L_x_164) ;  /* 0xfffffffc00f09947 */ /* 0x002fea000383ffff */
[----:B------:R-:W-:Y:S05]  /*9c10*/  BRA `(.L_x_182) ;  /* 0xfffffff000347947 */ /* 0x000fea000383ffff */
.L_x_173:
[----:B------:R-:W-:Y:S01]  /*9c20*/  BSSY B0, `(.L_x_183) ;  /* 0x0000006000007945 */ /* 0x000fe20003800000 */
[----:B------:R-:W-:-:S07]  /*9c30*/  IMAD.MOV.U32 R15, RZ, RZ, -0x1 ;  /* 0xffffffffff0f7424 */ /* 0x000fce00078e00ff */
[----:B------:R-:W-:Y:S05]  /*9c40*/  WARPSYNC.COLLECTIVE R15, `(.L_x_184) ;  /* 0x000000000f0c7348 */ /* 0x000fea0003c00000 */
[----:B------:R-:W-:Y:S02]  /*9c50*/  ELECT P6, UR62, PT ;  /* 0x00000000003e782f */ /* 0x000fe400038c0000 */
[----:B------:R-:W-:Y:S01]  /*9c60*/  MOV R14, UR62 ;  /* 0x0000003e000e7c02 */ /* 0x000fe20008000f00 */
[----:B------:R-:W-:Y:S10]  /*9c70*/  ENDCOLLECTIVE ;  /* 0x000000000000791b */ /* 0x000ff40003800000 */
.L_x_184:
[----:B------:R-:W-:Y:S05]  /*9c80*/  BSYNC B0 ;  /* 0x0000000000007941 */ /* 0x000fea0003800000 */
.L_x_183:
[----:B------:R-:W-:Y:S05]  /*9c90*/  BRA `(.L_x_185) ;  /* 0xfffffffc00147947 */ /* 0x000fea000383ffff */
.L_x_177:
[----:B0-----:R0:W1:Y:S02]  /*9ca0*/  SYNCS.PHASECHK.TRANS64.TRYWAIT P0, [R7+URZ], R4 ;  /* 0x00000004070075a7 */ /* 0x001064000800017f */
[----:B-1----:R-:W-:Y:S05]  /*9cb0*/  @!P0 NANOSLEEP.SYNCS 0x989680 ;  /* 0x009896800000895d */ /* 0x002fea0003900000 */
[----:B------:R-:W1:Y:S02]  /*9cc0*/  @!P0 SYNCS.PHASECHK.TRANS64 P0, [R7+URZ], R4 ;  /* 0x00000004070085a7 */ /* 0x000e64000800007f */
[----:B-1----:R-:W-:Y:S05]  /*9cd0*/  @!P0 BRA `(.L_x_177) ;  /* 0xfffffffc00f08947 */ /* 0x002fea000383ffff */
[----:B------:R-:W-:Y:S05]  /*9ce0*/  BRA `(.L_x_186) ;  /* 0xfffffffc004c7947 */ /* 0x000fea000383ffff */
.L_x_187:
[----:B------:R-:W-:-:S00]  /*9cf0*/  BRA `(.L_x_187) ;  /* 0xfffffffc00fc7947 */ /* 0x000fc0000383ffff */
[----:B------:R-:W-:-:S00]  /*9d00*/  NOP ;  /* 0x0000000000007918 */ /* 0x000fc00000000000 */
[----:B------:R-:W-:-:S00]  /*9d10*/  NOP ;  /* 0x0000000000007918 */ /* 0x000fc00000000000 */
[----:B------:R-:W-:-:S00]  /*9d20*/  NOP ;  /* 0x0000000000007918 */ /* 0x000fc00000000000 */
[----:B------:R-:W-:-:S00]  /*9d30*/  NOP ;  /* 0x0000000000007918 */ /* 0x000fc00000000000 */
[----:B------:R-:W-:-:S00]  /*9d40*/  NOP ;  /* 0x0000000000007918 */ /* 0x000fc00000000000 */
[----:B------:R-:W-:-:S00]  /*9d50*/  NOP ;  /* 0x0000000000007918 */ /* 0x000fc00000000000 */
[----:B------:R-:W-:-:S00]  /*9d60*/  NOP ;  /* 0x0000000000007918 */ /* 0x000fc00000000000 */
[----:B------:R-:W-:-:S00]  /*9d70*/  NOP ;  /* 0x0000000000007918 */ /* 0x000fc00000000000 */
.L_x_188:


//--------------------- .nv.global.init           --------------------------
	.section	.nv.global.init,"aw",@progbits
.nv.global.init:
	.type		$str$22,@object
	.size		$str$22,($str$23 - $str$22)
$str$22:
        /*0000*/ 	.byte	0x6b, 0x5f, 0x74, 0x69, 0x6c, 0x65, 0x5f, 0x63, 0x6f, 0x75, 0x6e, 0x74, 0x20, 0x3e, 0x3d, 0x20
        /*0010*/ 	.byte	0x31, 0x00
	.type		$str$23,@object
	.size		$str$23,(__unnamed_1 - $str$23)
$str$23:
        /*0012*/ 	.byte	0x2f, 0x74, 0x6d, 0x70, 0x2f, 0x63, 0x75, 0x74, 0x6c, 0x61, 0x73, 0x73, 0x5f, 0x73, 0x77, 0x65
        /*0022*/ 	.byte	0x65, 0x70, 0x5f, 0x73, 0x72, 0x63, 0x2f, 0x69, 0x6e, 0x63, 0x6c, 0x75, 0x64, 0x65, 0x2f, 0x63
        /*0032*/ 	.byte	0x75, 0x74, 0x6c, 0x61, 0x73, 0x73, 0x2f, 0x67, 0x65, 0x6d, 0x6d, 0x2f, 0x63, 0x6f, 0x6c, 0x6c
        /*0042*/ 	.byte	0x65, 0x63, 0x74, 0x69, 0x76, 0x65, 0x2f, 0x73, 0x6d, 0x39, 0x30, 0x5f, 0x6d, 0x6d, 0x61, 0x5f
        /*0052*/ 	.byte	0x74, 0x6d, 0x61, 0x5f, 0x67, 0x6d, 0x6d, 0x61, 0x5f, 0x73, 0x73, 0x5f, 0x77, 0x61, 0x72, 0x70
        /*0062*/ 	.byte	0x73, 0x70, 0x65, 0x63, 0x69, 0x61, 0x6c, 0x69, 0x7a, 0x65, 0x64, 0x2e, 0x68, 0x70, 0x70, 0x00
	.type		__unnamed_1,@object
	.size		__unnamed_1,(.L_0 - __unnamed_1)
__unnamed_1:
        /*0072*/ 	.byte	0x76, 0x6f, 0x69, 0x64, 0x20, 0x63, 0x75, 0x74, 0x6c, 0x61, 0x73, 0x73, 0x3a, 0x3a, 0x67, 0x65
        /* <DEDUP_REMOVED lines=176> */
        /*0b82*/ 	.byte	0x74, 0x65, 0x3a, 0x3a, 0x69, 0x64, 0x65, 0x6e, 0x74, 0x69, 0x74, 0x79, 0x5d, 0x00
.L_0:


//--------------------- .nv.shared._ZN7cutlass13device_kernelINS_4gemm6kernel13GemmUniversalIN4cute5tupleIJiiiiEEENS1_10collective13CollectiveMmaINS1_34MainloopSm90TmaGmmaWarpSpecializedILi2ENS5_IJNS4_1CILi1EEESB_SB_EEENS1_35KernelTmaWarpSpecializedCooperativeEEENS5_IJNSA_ILi256EEENSA_ILi64EEENSA_ILi128EEEEEENS_10tfloat32_tENS5_IJlSB_lEEESJ_SK_NS4_8TiledMMAINS4_8MMA_AtomIJNS4_4SM904GMMA29MMA_64x64x8_F32TF32TF32_SS_TNILNSO_7ScaleInE1ELSQ_1EEEEEENS4_6LayoutINS5_IJNSA_ILi2EEESB_SB_EEENS5_IJSB_NSA_ILi0EEESW_EEEEENS5_IJNS4_10UnderscoreESZ_SZ_EEEEENS4_13SM90_TMA_LOADENS4_14ComposedLayoutINS4_7SwizzleILi3ELi4ELi3EEENS4_18smem_ptr_flag_bitsILi32EEENST_INS5_IJNSA_ILi8EEENSA_ILi32EEEEEENS5_IJS19_SB_EEEEEEEvNS4_8identityES12_S1D_vS1E_EENS_8epilogue10collective6detail29Sm90TmaWarpSpecializedAdapterINS1H_15DefaultEpilogueISJ_SK_SK_NS1G_6thread17LinearCombinationISJ_Li1EffLNS1L_9ScaleType4KindE0ELNS_15FloatRoundStyleE2ESJ_EENS1_15EpilogueDefaultEEEEEvvEEEEvNT_6ParamsE --------------------------
	.section	.nv.shared._ZN7cutlass13device_kernelINS_4gemm6kernel13GemmUniversalIN4cute5tupleIJiiiiEEENS1_10collective13CollectiveMmaINS1_34MainloopSm90TmaGmmaWarpSpecializedILi2ENS5_IJNS4_1CILi1EEESB_SB_EEENS1_35KernelTmaWarpSpecializedCooperativeEEENS5_IJNSA_ILi256EEENSA_ILi64EEENSA_ILi128EEEEEENS_10tfloat32_tENS5_IJlSB_lEEESJ_SK_NS4_8TiledMMAINS4_8MMA_AtomIJNS4_4SM904GMMA29MMA_64x64x8_F32TF32TF32_SS_TNILNSO_7ScaleInE1ELSQ_1EEEEEENS4_6LayoutINS5_IJNSA_ILi2EEESB_SB_EEENS5_IJSB_NSA_ILi0EEESW_EEEEENS5_IJNS4_10UnderscoreESZ_SZ_EEEEENS4_13SM90_TMA_LOADENS4_14ComposedLayoutINS4_7SwizzleILi3ELi4ELi3EEENS4_18smem_ptr_flag_bitsILi32EEENST_INS5_IJNSA_ILi8EEENSA_ILi32EEEEEENS5_IJS19_SB_EEEEEEEvNS4_8identityES12_S1D_vS1E_EENS_8epilogue10collective6detail29Sm90TmaWarpSpecializedAdapterINS1H_15DefaultEpilogueISJ_SK_SK_NS1G_6thread17LinearCombinationISJ_Li1EffLNS1L_9ScaleType4KindE0ELNS_15FloatRoundStyleE2ESJ_EENS1_15EpilogueDefaultEEEEEvvEEEEvNT_6ParamsE,"aw",@nobits
	.sectionflags	@""
	.align	16
	.zero		1024


//--------------------- .nv.shared.reserved.0     --------------------------
	.section	.nv.shared.reserved.0,"aw",@nobits
	.weak		__nv_reservedSMEM_offset_0_alias
	.size		__nv_reservedSMEM_offset_0_alias, 0, 0
	.other		__nv_reservedSMEM_offset_0_alias,@"STO_CUDA_RESERVED_SHARED STV_DEFAULT"
__nv_reservedSMEM_offset_0_alias:
	.zero		0


//--------------------- .nv.global                --------------------------
	.section	.nv.global,"aw",@nobits
.nv.global:
	.type		_ZN40_INTERNAL_7f6074f8_4_k_cu_0140786e_227254cute1_E,@object
	.size		_ZN40_INTERNAL_7f6074f8_4_k_cu_0140786e_227254cute1_E,(_ZN40_INTERNAL_7f6074f8_4_k_cu_0140786e_227254cuda3std3__45__cpo6cbeginE - _ZN40_INTERNAL_7f6074f8_4_k_cu_0140786e_227254cute1_E)
_ZN40_INTERNAL_7f6074f8_4_k_cu_0140786e_227254cute1_E:
	.zero		1
	.type		_ZN40_INTERNAL_7f6074f8_4_k_cu_0140786e_227254cuda3std3__45__cpo6cbeginE,@object
	.size		_ZN40_INTERNAL_7f6074f8_4_k_cu_0140786e_227254cuda3std3__45__cpo6cbeginE,(_ZN40_INTERNAL_7f6074f8_4_k_cu_0140786e_227254cuda3std3__48in_placeE - _ZN40_INTERNAL_7f6074f8_4_k_cu_0140786e_227254cuda3std3__45__cpo6cbeginE)
_ZN40_INTERNAL_7f6074f8_4_k_cu_0140786e_227254cuda3std3__45__cpo6cbeginE:
	.zero		1
	.type		_ZN40_INTERNAL_7f6074f8_4_k_cu_0140786e_227254cuda3std3__48in_placeE,@object
	.size		_ZN40_INTERNAL_7f6074f8_4_k_cu_0140786e_227254cuda3std3__48in_placeE,(_ZN40_INTERNAL_7f6074f8_4_k_cu_0140786e_227254cuda3std6ranges3__45__cpo9iter_moveE - _ZN40_INTERNAL_7f6074f8_4_k_cu_0140786e_227254cuda3std3__48in_placeE)
_ZN40_INTERNAL_7f6074f8_4_k_cu_0140786e_227254cuda3std3__48in_placeE:
	.zero		1
	.type		_ZN40_INTERNAL_7f6074f8_4_k_cu_0140786e_227254cuda3std6ranges3__45__cpo9iter_moveE,@object
	.size		_ZN40_INTERNAL_7f6074f8_4_k_cu_0140786e_227254cuda3std6ranges3__45__cpo9iter_moveE,(_ZN40_INTERNAL_7f6074f8_4_k_cu_0140786e_227254cuda3std3__45__cpo5beginE - _ZN40_INTERNAL_7f6074f8_4_k_cu_0140786e_227254cuda3std6ranges3__45__cpo9iter_moveE)
_ZN40_INTERNAL_7f6074f8_4_k_cu_0140786e_227254cuda3std6ranges3__45__cpo9iter_moveE:
	.zero		1
	.type		_ZN40_INTERNAL_7f6074f8_4_k_cu_0140786e_227254cuda3std3__45__cpo5beginE,@object
	.size		_ZN40_INTERNAL_7f6074f8_4_k_cu_0140786e_227254cuda3std3__45__cpo5beginE,(_ZN40_INTERNAL_7f6074f8_4_k_cu_0140786e_227254cuda3std3__442_GLOBAL__N__7f6074f8_4_k_cu_0140786e_227256ignoreE - _ZN40_INTERNAL_7f6074f8_4_k_cu_0140786e_227254cuda3std3__45__cpo5beginE)
_ZN40_INTERNAL_7f6074f8_4_k_cu_0140786e_227254cuda3std3__45__cpo5beginE:
	.zero		1
	.type		_ZN40_INTERNAL_7f6074f8_4_k_cu_0140786e_227254cuda3std3__442_GLOBAL__N__7f6074f8_4_k_cu_0140786e_227256ignoreE,@object
	.size		_ZN40_INTERNAL_7f6074f8_4_k_cu_0140786e_227254cuda3std3__442_GLOBAL__N__7f6074f8_4_k_cu_0140786e_227256ignoreE,(_ZN40_INTERNAL_7f6074f8_4_k_cu_0140786e_227254cute7productE - _ZN40_INTERNAL_7f6074f8_4_k_cu_0140786e_227254cuda3std3__442_GLOBAL__N__7f6074f8_4_k_cu_0140786e_227256ignoreE)
_ZN40_INTERNAL_7f6074f8_4_k_cu_0140786e_227254cuda3std3__442_GLOBAL__N__7f6074f8_4_k_cu_0140786e_227256ignoreE:
	.zero		1
	.type		_ZN40_INTERNAL_7f6074f8_4_k_cu_0140786e_227254cute7productE,@object
	.size		_ZN40_INTERNAL_7f6074f8_4_k_cu_0140786e_227254cute7productE,(_ZN40_INTERNAL_7f6074f8_4_k_cu_0140786e_227254cuda3std3__45__cpo3endE - _ZN40_INTERNAL_7f6074f8_4_k_cu_0140786e_227254cute7productE)
_ZN40_INTERNAL_7f6074f8_4_k_cu_0140786e_227254cute7productE:
	.zero		1
	.type		_ZN40_INTERNAL_7f6074f8_4_k_cu_0140786e_227254cuda3std3__45__cpo3endE,@object
	.size		_ZN40_INTERNAL_7f6074f8_4_k_cu_0140786e_227254cuda3std3__45__cpo3endE,(_ZN40_INTERNAL_7f6074f8_4_k_cu_0140786e_227254cuda3std3__419piecewise_constructE - _ZN40_INTERNAL_7f6074f8_4_k_cu_0140786e_227254cuda3std3__45__cpo3endE)
_ZN40_INTERNAL_7f6074f8_4_k_cu_0140786e_227254cuda3std3__45__cpo3endE:
	.zero		1
	.type		_ZN40_INTERNAL_7f6074f8_4_k_cu_0140786e_227254cuda3std3__419piecewise_constructE,@object
	.size		_ZN40_INTERNAL_7f6074f8_4_k_cu_0140786e_227254cuda3std3__419piecewise_constructE,(_ZN40_INTERNAL_7f6074f8_4_k_cu_0140786e_227254cuda3std3__45__cpo4cendE - _ZN40_INTERNAL_7f6074f8_4_k_cu_0140786e_227254cuda3std3__419piecewise_constructE)
_ZN40_INTERNAL_7f6074f8_4_k_cu_0140786e_227254cuda3std3__419piecewise_constructE:
	.zero		1
	.type		_ZN40_INTERNAL_7f6074f8_4_k_cu_0140786e_227254cuda3std3__45__cpo4cendE,@object
	.size		_ZN40_INTERNAL_7f6074f8_4_k_cu_0140786e_227254cuda3std3__45__cpo4cendE,(_ZN40_INTERNAL_7f6074f8_4_k_cu_0140786e_227254cuda3std6ranges3__45__cpo4swapE - _ZN40_INTERNAL_7f6074f8_4_k_cu_0140786e_227254cuda3std3__45__cpo4cendE)
_ZN40_INTERNAL_7f6074f8_4_k_cu_0140786e_227254cuda3std3__45__cpo4cendE:
	.zero		1
	.type		_ZN40_INTERNAL_7f6074f8_4_k_cu_0140786e_227254cuda3std6ranges3__45__cpo4swapE,@object
	.size		_ZN40_INTERNAL_7f6074f8_4_k_cu_0140786e_227254cuda3std6ranges3__45__cpo4swapE,(.L_8 - _ZN40_INTERNAL_7f6074f8_4_k_cu_0140786e_227254cuda3std6ranges3__45__cpo4swapE)
_ZN40_INTERNAL_7f6074f8_4_k_cu_0140786e_227254cuda3std6ranges3__45__cpo4swapE:
	.zero		1
.L_8:


//--------------------- .nv.constant0._ZN7cutlass13device_kernelINS_4gemm6kernel13GemmUniversalIN4cute5tupleIJiiiiEEENS1_10collective13CollectiveMmaINS1_34MainloopSm90TmaGmmaWarpSpecializedILi2ENS5_IJNS4_1CILi1EEESB_SB_EEENS1_35KernelTmaWarpSpecializedCooperativeEEENS5_IJNSA_ILi256EEENSA_ILi64EEENSA_ILi128EEEEEENS_10tfloat32_tENS5_IJlSB_lEEESJ_SK_NS4_8TiledMMAINS4_8MMA_AtomIJNS4_4SM904GMMA29MMA_64x64x8_F32TF32TF32_SS_TNILNSO_7ScaleInE1ELSQ_1EEEEEENS4_6LayoutINS5_IJNSA_ILi2EEESB_SB_EEENS5_IJSB_NSA_ILi0EEESW_EEEEENS5_IJNS4_10UnderscoreESZ_SZ_EEEEENS4_13SM90_TMA_LOADENS4_14ComposedLayoutINS4_7SwizzleILi3ELi4ELi3EEENS4_18smem_ptr_flag_bitsILi32EEENST_INS5_IJNSA_ILi8EEENSA_ILi32EEEEEENS5_IJS19_SB_EEEEEEEvNS4_8identityES12_S1D_vS1E_EENS_8epilogue10collective6detail29Sm90TmaWarpSpecializedAdapterINS1H_15DefaultEpilogueISJ_SK_SK_NS1G_6thread17LinearCombinationISJ_Li1EffLNS1L_9ScaleType4KindE0ELNS_15FloatRoundStyleE2ESJ_EENS1_15EpilogueDefaultEEEEEvvEEEEvNT_6ParamsE --------------------------
	.section	.nv.constant0._ZN7cutlass13device_kernelINS_4gemm6kernel13GemmUniversalIN4cute5tupleIJiiiiEEENS1_10collective13CollectiveMmaINS1_34MainloopSm90TmaGmmaWarpSpecializedILi2ENS5_IJNS4_1CILi1EEESB_SB_EEENS1_35KernelTmaWarpSpecializedCooperativeEEENS5_IJNSA_ILi256EEENSA_ILi64EEENSA_ILi128EEEEEENS_10tfloat32_tENS5_IJlSB_lEEESJ_SK_NS4_8TiledMMAINS4_8MMA_AtomIJNS4_4SM904GMMA29MMA_64x64x8_F32TF32TF32_SS_TNILNSO_7ScaleInE1ELSQ_1EEEEEENS4_6LayoutINS5_IJNSA_ILi2EEESB_SB_EEENS5_IJSB_NSA_ILi0EEESW_EEEEENS5_IJNS4_10UnderscoreESZ_SZ_EEEEENS4_13SM90_TMA_LOADENS4_14ComposedLayoutINS4_7SwizzleILi3ELi4ELi3EEENS4_18smem_ptr_flag_bitsILi32EEENST_INS5_IJNSA_ILi8EEENSA_ILi32EEEEEENS5_IJS19_SB_EEEEEEEvNS4_8identityES12_S1D_vS1E_EENS_8epilogue10collective6detail29Sm90TmaWarpSpecializedAdapterINS1H_15DefaultEpilogueISJ_SK_SK_NS1G_6thread17LinearCombinationISJ_Li1EffLNS1L_9ScaleType4KindE0ELNS_15FloatRoundStyleE2ESJ_EENS1_15EpilogueDefaultEEEEEvvEEEEvNT_6ParamsE,"a",@progbits
	.sectionflags	@""
	.align	4
.nv.constant0._ZN7cutlass13device_kernelINS_4gemm6kernel13GemmUniversalIN4cute5tupleIJiiiiEEENS1_10collective13CollectiveMmaINS1_34MainloopSm90TmaGmmaWarpSpecializedILi2ENS5_IJNS4_1CILi1EEESB_SB_EEENS1_35KernelTmaWarpSpecializedCooperativeEEENS5_IJNSA_ILi256EEENSA_ILi64EEENSA_ILi128EEEEEENS_10tfloat32_tENS5_IJlSB_lEEESJ_SK_NS4_8TiledMMAINS4_8MMA_AtomIJNS4_4SM904GMMA29MMA_64x64x8_F32TF32TF32_SS_TNILNSO_7ScaleInE1ELSQ_1EEEEEENS4_6LayoutINS5_IJNSA_ILi2EEESB_SB_EEENS5_IJSB_NSA_ILi0EEESW_EEEEENS5_IJNS4_10UnderscoreESZ_SZ_EEEEENS4_13SM90_TMA_LOADENS4_14ComposedLayoutINS4_7SwizzleILi3ELi4ELi3EEENS4_18smem_ptr_flag_bitsILi32EEENST_INS5_IJNSA_ILi8EEENSA_ILi32EEEEEENS5_IJS19_SB_EEEEEEEvNS4_8identityES12_S1D_vS1E_EENS_8epilogue10collective6detail29Sm90TmaWarpSpecializedAdapterINS1H_15DefaultEpilogueISJ_SK_SK_NS1G_6thread17LinearCombinationISJ_Li1EffLNS1L_9ScaleType4KindE0ELNS_15FloatRoundStyleE2ESJ_EENS1_15EpilogueDefaultEEEEEvvEEEEvNT_6ParamsE:
	.zero		1664


//--------------------- SYMBOLS --------------------------

	.type		.nv.reservedSmem.offset0,@object
	.size		.nv.reservedSmem.offset0,0x4
	.type		__assertfail,@function
